//
// Generated by NVIDIA NVVM Compiler
//
// Compiler Build ID: CL-36424714
// Cuda compilation tools, release 13.0, V13.0.88
// Based on NVVM 20.0.0
//

.version 9.0
.target sm_100
.address_size 64

	// .globl	_Z20kernel_chunk_forwardPfS_iiiiii

.visible .entry _Z20kernel_chunk_forwardPfS_iiiiii(
	.param .u64 .ptr .align 1 _Z20kernel_chunk_forwardPfS_iiiiii_param_0,
	.param .u64 .ptr .align 1 _Z20kernel_chunk_forwardPfS_iiiiii_param_1,
	.param .u32 _Z20kernel_chunk_forwardPfS_iiiiii_param_2,
	.param .u32 _Z20kernel_chunk_forwardPfS_iiiiii_param_3,
	.param .u32 _Z20kernel_chunk_forwardPfS_iiiiii_param_4,
	.param .u32 _Z20kernel_chunk_forwardPfS_iiiiii_param_5,
	.param .u32 _Z20kernel_chunk_forwardPfS_iiiiii_param_6,
	.param .u32 _Z20kernel_chunk_forwardPfS_iiiiii_param_7
)
{
	.reg .pred 	%p<17>;
	.reg .b32 	%r<59>;
	.reg .b32 	%f<4>;
	.reg .b64 	%rd<17>;

	ld.param.u64 	%rd3, [_Z20kernel_chunk_forwardPfS_iiiiii_param_0];
	ld.param.u64 	%rd4, [_Z20kernel_chunk_forwardPfS_iiiiii_param_1];
	ld.param.u32 	%r22, [_Z20kernel_chunk_forwardPfS_iiiiii_param_2];
	ld.param.u32 	%r23, [_Z20kernel_chunk_forwardPfS_iiiiii_param_3];
	ld.param.u32 	%r24, [_Z20kernel_chunk_forwardPfS_iiiiii_param_4];
	ld.param.u32 	%r25, [_Z20kernel_chunk_forwardPfS_iiiiii_param_5];
	ld.param.u32 	%r26, [_Z20kernel_chunk_forwardPfS_iiiiii_param_6];
	ld.param.u32 	%r27, [_Z20kernel_chunk_forwardPfS_iiiiii_param_7];
	cvta.to.global.u64 	%rd1, %rd4;
	cvta.to.global.u64 	%rd2, %rd3;
	mov.u32 	%r28, %tid.x;
	mov.u32 	%r29, %ctaid.x;
	mov.u32 	%r1, %ntid.x;
	mad.lo.s32 	%r58, %r29, %r1, %r28;
	mul.lo.s32 	%r30, %r26, %r25;
	mul.lo.s32 	%r3, %r30, %r27;
	setp.ge.s32 	%p1, %r58, %r3;
	@%p1 bra 	$L__BB0_16;
	mov.u32 	%r31, %nctaid.x;
	mul.lo.s32 	%r4, %r1, %r31;
	setp.eq.s32 	%p2, %r23, 1;
	@%p2 bra 	$L__BB0_8;
	setp.eq.s32 	%p3, %r23, 2;
	@%p3 bra 	$L__BB0_12;
	setp.ne.s32 	%p4, %r23, 3;
	@%p4 bra 	$L__BB0_16;
	div.s32 	%r32, %r27, %r22;
	mul.lo.s32 	%r5, %r32, %r24;
	add.s32 	%r6, %r5, %r32;
$L__BB0_5:
	rem.s32 	%r20, %r58, %r27;
	setp.lt.s32 	%p5, %r20, %r5;
	setp.ge.s32 	%p6, %r20, %r6;
	or.pred  	%p7, %p5, %p6;
	@%p7 bra 	$L__BB0_7;
	div.s32 	%r33, %r58, %r27;
	mul.wide.s32 	%rd5, %r58, 4;
	add.s64 	%rd6, %rd2, %rd5;
	ld.global.f32 	%f1, [%rd6];
	div.s32 	%r34, %r33, %r26;
	rem.s32 	%r35, %r34, %r25;
	mul.lo.s32 	%r36, %r34, %r26;
	sub.s32 	%r37, %r33, %r36;
	mad.lo.s32 	%r38, %r35, %r26, %r37;
	mad.lo.s32 	%r39, %r38, %r27, %r20;
	sub.s32 	%r40, %r39, %r5;
	mul.wide.s32 	%rd7, %r40, 4;
	add.s64 	%rd8, %rd1, %rd7;
	st.global.f32 	[%rd8], %f1;
$L__BB0_7:
	add.s32 	%r58, %r58, %r4;
	setp.lt.s32 	%p8, %r58, %r3;
	@%p8 bra 	$L__BB0_5;
	bra.uni 	$L__BB0_16;
$L__BB0_8:
	div.s32 	%r49, %r25, %r22;
	mul.lo.s32 	%r9, %r49, %r24;
	add.s32 	%r10, %r9, %r49;
$L__BB0_9:
	div.s32 	%r12, %r58, %r27;
	div.s32 	%r50, %r12, %r26;
	rem.s32 	%r13, %r50, %r25;
	setp.lt.s32 	%p13, %r13, %r9;
	setp.ge.s32 	%p14, %r13, %r10;
	or.pred  	%p15, %p13, %p14;
	@%p15 bra 	$L__BB0_11;
	mul.wide.s32 	%rd13, %r58, 4;
	add.s64 	%rd14, %rd2, %rd13;
	ld.global.f32 	%f3, [%rd14];
	sub.s32 	%r51, %r13, %r9;
	rem.s32 	%r52, %r12, %r26;
	mad.lo.s32 	%r53, %r51, %r26, %r52;
	rem.s32 	%r54, %r58, %r27;
	mad.lo.s32 	%r55, %r53, %r27, %r54;
	mul.wide.s32 	%rd15, %r55, 4;
	add.s64 	%rd16, %rd1, %rd15;
	st.global.f32 	[%rd16], %f3;
$L__BB0_11:
	add.s32 	%r58, %r58, %r4;
	setp.lt.s32 	%p16, %r58, %r3;
	@%p16 bra 	$L__BB0_9;
	bra.uni 	$L__BB0_16;
$L__BB0_12:
	div.s32 	%r41, %r26, %r22;
	mul.lo.s32 	%r7, %r41, %r24;
	add.s32 	%r8, %r7, %r41;
$L__BB0_13:
	div.s32 	%r42, %r58, %r27;
	div.s32 	%r17, %r42, %r26;
	mul.lo.s32 	%r43, %r17, %r26;
	sub.s32 	%r16, %r42, %r43;
	setp.lt.s32 	%p9, %r16, %r7;
	setp.ge.s32 	%p10, %r16, %r8;
	or.pred  	%p11, %p9, %p10;
	@%p11 bra 	$L__BB0_15;
	mul.wide.s32 	%rd9, %r58, 4;
	add.s64 	%rd10, %rd2, %rd9;
	ld.global.f32 	%f2, [%rd10];
	sub.s32 	%r44, %r16, %r7;
	rem.s32 	%r45, %r17, %r25;
	mad.lo.s32 	%r46, %r45, %r26, %r44;
	rem.s32 	%r47, %r58, %r27;
	mad.lo.s32 	%r48, %r46, %r27, %r47;
	mul.wide.s32 	%rd11, %r48, 4;
	add.s64 	%rd12, %rd1, %rd11;
	st.global.f32 	[%rd12], %f2;
$L__BB0_15:
	add.s32 	%r58, %r58, %r4;
	setp.lt.s32 	%p12, %r58, %r3;
	@%p12 bra 	$L__BB0_13;
$L__BB0_16:
	ret;

}


// ===== COMPILED SASS (sm_100) =====

	.target	sm_100

	.elftype	@"ET_EXEC"


//--------------------- .note.nv.tkinfo           --------------------------
	.section	.note.nv.tkinfo,"",@"SHT_NOTE"
	.sectionflags	@"SHF_NOTE_NV_TKINFO"
	.tkinfo
        /*0018*/ 	.word	0x00000002
        /*0030*/ 	.string	""
        /*0030*/ 	.string	"ptxas"
        /*0030*/ 	.string	"Cuda compilation tools, release 13.0, V13.0.88"
        /*0030*/ 	.string	"Build cuda_13.0.r13.0/compiler.36424714_0"
        /*0030*/ 	.string	"-arch sm_100 -m 64 "



//--------------------- .note.nv.cuinfo           --------------------------
	.section	.note.nv.cuinfo,"",@"SHT_NOTE"
	.sectionflags	@"SHF_NOTE_NV_CUINFO"
        /*0018*/ 	.short	0x0002
        /*001a*/ 	.short	0x0064
        /*001c*/ 	.short	0x0082
	.zero		2


//--------------------- .nv.info                  --------------------------
	.section	.nv.info,"",@"SHT_CUDA_INFO"
	.align	4


	//----- nvinfo : EIATTR_REGCOUNT
	.align		4
        /*0000*/ 	.byte	0x04, 0x2f
        /*0002*/ 	.short	(.L_1 - .L_0)
	.align		4
.L_0:
        /*0004*/ 	.word	index@(_Z20kernel_chunk_forwardPfS_iiiiii)
        /*0008*/ 	.word	0x0000001e


	//----- nvinfo : EIATTR_FRAME_SIZE
	.align		4
.L_1:
        /*000c*/ 	.byte	0x04, 0x11
        /*000e*/ 	.short	(.L_3 - .L_2)
	.align		4
.L_2:
        /*0010*/ 	.word	index@(_Z20kernel_chunk_forwardPfS_iiiiii)
        /*0014*/ 	.word	0x00000000


	//----- nvinfo : EIATTR_MIN_STACK_SIZE
	.align		4
.L_3:
        /*0018*/ 	.byte	0x04, 0x12
        /*001a*/ 	.short	(.L_5 - .L_4)
	.align		4
.L_4:
        /*001c*/ 	.word	index@(_Z20kernel_chunk_forwardPfS_iiiiii)
        /*0020*/ 	.word	0x00000000
.L_5:


//--------------------- .nv.compat                --------------------------
	.section	.nv.compat,"",@"SHT_CUDA_COMPAT_INFO"
	.align	4
        /*0000*/ 	.byte	0x02, 0x09, 0x00, 0x00, 0x02, 0x02, 0x01, 0x00, 0x02, 0x05, 0x05, 0x00, 0x03, 0x07, 0x01, 0x01
        /*0010*/ 	.byte	0x02, 0x03, 0x00, 0x00, 0x02, 0x06, 0x01, 0x00, 0x04, 0x0b, 0x08, 0x00, 0x09, 0x00, 0x00, 0x00
        /*0020*/ 	.byte	0x00, 0x00, 0x00, 0x00


//--------------------- .nv.info._Z20kernel_chunk_forwardPfS_iiiiii --------------------------
	.section	.nv.info._Z20kernel_chunk_forwardPfS_iiiiii,"",@"SHT_CUDA_INFO"
	.sectionflags	@""
	.align	4


	//----- nvinfo : EIATTR_CUDA_API_VERSION
	.align		4
        /*0000*/ 	.byte	0x04, 0x37
        /*0002*/ 	.short	(.L_7 - .L_6)
.L_6:
        /*0004*/ 	.word	0x00000082


	//----- nvinfo : EIATTR_KPARAM_INFO
	.align		4
.L_7:
        /*0008*/ 	.byte	0x04, 0x17
        /*000a*/ 	.short	(.L_9 - .L_8)
.L_8:
        /*000c*/ 	.word	0x00000000
        /*0010*/ 	.short	0x0007
        /*0012*/ 	.short	0x0024
        /*0014*/ 	.byte	0x00, 0xf0, 0x11, 0x00


	//----- nvinfo : EIATTR_KPARAM_INFO
	.align		4
.L_9:
        /*0018*/ 	.byte	0x04, 0x17
        /*001a*/ 	.short	(.L_11 - .L_10)
.L_10:
        /*001c*/ 	.word	0x00000000
        /*0020*/ 	.short	0x0006
        /*0022*/ 	.short	0x0020
        /*0024*/ 	.byte	0x00, 0xf0, 0x11, 0x00


	//----- nvinfo : EIATTR_KPARAM_INFO
	.align		4
.L_11:
        /*0028*/ 	.byte	0x04, 0x17
        /*002a*/ 	.short	(.L_13 - .L_12)
.L_12:
        /*002c*/ 	.word	0x00000000
        /*0030*/ 	.short	0x0005
        /*0032*/ 	.short	0x001c
        /*0034*/ 	.byte	0x00, 0xf0, 0x11, 0x00


	//----- nvinfo : EIATTR_KPARAM_INFO
	.align		4
.L_13:
        /*0038*/ 	.byte	0x04, 0x17
        /*003a*/ 	.short	(.L_15 - .L_14)
.L_14:
        /*003c*/ 	.word	0x00000000
        /*0040*/ 	.short	0x0004
        /*0042*/ 	.short	0x0018
        /*0044*/ 	.byte	0x00, 0xf0, 0x11, 0x00


	//----- nvinfo : EIATTR_KPARAM_INFO
	.align		4
.L_15:
        /*0048*/ 	.byte	0x04, 0x17
        /*004a*/ 	.short	(.L_17 - .L_16)
.L_16:
        /*004c*/ 	.word	0x00000000
        /*0050*/ 	.short	0x0003
        /*0052*/ 	.short	0x0014
        /*0054*/ 	.byte	0x00, 0xf0, 0x11, 0x00


	//----- nvinfo : EIATTR_KPARAM_INFO
	.align		4
.L_17:
        /*0058*/ 	.byte	0x04, 0x17
        /*005a*/ 	.short	(.L_19 - .L_18)
.L_18:
        /*005c*/ 	.word	0x00000000
        /*0060*/ 	.short	0x0002
        /*0062*/ 	.short	0x0010
        /*0064*/ 	.byte	0x00, 0xf0, 0x11, 0x00


	//----- nvinfo : EIATTR_KPARAM_INFO
	.align		4
.L_19:
        /*0068*/ 	.byte	0x04, 0x17
        /*006a*/ 	.short	(.L_21 - .L_20)
.L_20:
        /*006c*/ 	.word	0x00000000
        /*0070*/ 	.short	0x0001
        /*0072*/ 	.short	0x0008
        /*0074*/ 	.byte	0x00, 0xf5, 0x21, 0x00


	//----- nvinfo : EIATTR_KPARAM_INFO
	.align		4
.L_21:
        /*0078*/ 	.byte	0x04, 0x17
        /*007a*/ 	.short	(.L_23 - .L_22)
.L_22:
        /*007c*/ 	.word	0x00000000
        /*0080*/ 	.short	0x0000
        /*0082*/ 	.short	0x0000
        /*0084*/ 	.byte	0x00, 0xf5, 0x21, 0x00


	//----- nvinfo : EIATTR_SPARSE_MMA_MASK
	.align		4
.L_23:
        /*0088*/ 	.byte	0x03, 0x50
        /*008a*/ 	.short	0x0000


	//----- nvinfo : EIATTR_MAXREG_COUNT
	.align		4
        /*008c*/ 	.byte	0x03, 0x1b
        /*008e*/ 	.short	0x00ff


	//----- nvinfo : EIATTR_MERCURY_ISA_VERSION
	.align		4
        /*0090*/ 	.byte	0x03, 0x5f
        /*0092*/ 	.short	0x0101


	//----- nvinfo : EIATTR_VRC_CTA_INIT_COUNT
	.align		4
        /*0094*/ 	.byte	0x02, 0x4a
	.zero		1
	.zero		1


	//----- nvinfo : EIATTR_EXIT_INSTR_OFFSETS
	.align		4
        /*0098*/ 	.byte	0x04, 0x1c
        /*009a*/ 	.short	(.L_25 - .L_24)


	//   ....[0]....
.L_24:
        /*009c*/ 	.word	0x000000a0


	//   ....[1]....
        /*00a0*/ 	.word	0x00000140


	//   ....[2]....
        /*00a4*/ 	.word	0x000009c0


	//   ....[3]....
        /*00a8*/ 	.word	0x00001250


	//   ....[4]....
        /*00ac*/ 	.word	0x00001b10


	//----- nvinfo : EIATTR_CRS_STACK_SIZE
	.align		4
.L_25:
        /*00b0*/ 	.byte	0x04, 0x1e
        /*00b2*/ 	.short	(.L_27 - .L_26)
.L_26:
        /*00b4*/ 	.word	0x00000000


	//----- nvinfo : EIATTR_CBANK_PARAM_SIZE
	.align		4
.L_27:
        /*00b8*/ 	.byte	0x03, 0x19
        /*00ba*/ 	.short	0x0028


	//----- nvinfo : EIATTR_PARAM_CBANK
	.align		4
        /*00bc*/ 	.byte	0x04, 0x0a
        /*00be*/ 	.short	(.L_29 - .L_28)
	.align		4
.L_28:
        /*00c0*/ 	.word	index@(.nv.constant0._Z20kernel_chunk_forwardPfS_iiiiii)
        /*00c4*/ 	.short	0x0380
        /*00c6*/ 	.short	0x0028


	//----- nvinfo : EIATTR_SW_WAR
	.align		4
.L_29:
        /*00c8*/ 	.byte	0x04, 0x36
        /*00ca*/ 	.short	(.L_31 - .L_30)
.L_30:
        /*00cc*/ 	.word	0x00000008
.L_31:


//--------------------- .nv.callgraph             --------------------------
	.section	.nv.callgraph,"",@"SHT_CUDA_CALLGRAPH"
	.align	4
	.sectionentsize	8
	.align		4
        /*0000*/ 	.word	0x00000000
	.align		4
        /*0004*/ 	.word	0xffffffff
	.align		4
        /*0008*/ 	.word	0x00000000
	.align		4
        /*000c*/ 	.word	0xfffffffe
	.align		4
        /*0010*/ 	.word	0x00000000
	.align		4
        /*0014*/ 	.word	0xfffffffd
	.align		4
        /*0018*/ 	.word	0x00000000
	.align		4
        /*001c*/ 	.word	0xfffffffc


//--------------------- .text._Z20kernel_chunk_forwardPfS_iiiiii --------------------------
	.section	.text._Z20kernel_chunk_forwardPfS_iiiiii,"ax",@progbits
	.align	128
        .global         _Z20kernel_chunk_forwardPfS_iiiiii
        .type           _Z20kernel_chunk_forwardPfS_iiiiii,@function
        .size           _Z20kernel_chunk_forwardPfS_iiiiii,(.L_x_12 - _Z20kernel_chunk_forwardPfS_iiiiii)
        .other          _Z20kernel_chunk_forwardPfS_iiiiii,@"STO_CUDA_ENTRY STV_DEFAULT"
_Z20kernel_chunk_forwardPfS_iiiiii:
.text._Z20kernel_chunk_forwardPfS_iiiiii:
[----:B------:R-:W-:Y:S01]  /*0000*/  LDC R1, c[0x0][0x37c] ;  /* 0x0000df00ff017b82 */ /* 0x000fe20000000800 */
[----:B------:R-:W0:Y:S07]  /*0010*/  S2R R3, SR_TID.X ;  /* 0x0000000000037919 */ /* 0x000e2e0000002100 */
[----:B------:R-:W1:Y:S08]  /*0020*/  LDC R7, c[0x0][0x39c] ;  /* 0x0000e700ff077b82 */ /* 0x000e700000000800 */
[----:B------:R-:W1:Y:S08]  /*0030*/  LDC.64 R4, c[0x0][0x3a0] ;  /* 0x0000e800ff047b82 */ /* 0x000e700000000a00 */
[----:B------:R-:W0:Y:S08]  /*0040*/  S2UR UR4, SR_CTAID.X ;  /* 0x00000000000479c3 */ /* 0x000e300000002500 */
[----:B------:R-:W0:Y:S01]  /*0050*/  LDC R0, c[0x0][0x360] ;  /* 0x0000d800ff007b82 */ /* 0x000e220000000800 */
[----:B-1----:R-:W-:-:S04]  /*0060*/  IMAD R2, R4, R7, RZ ;  /* 0x0000000704027224 */ /* 0x002fc800078e02ff */
[----:B------:R-:W-:Y:S02]  /*0070*/  IMAD R2, R2, R5, RZ ;  /* 0x0000000502027224 */ /* 0x000fe400078e02ff */
[----:B0-----:R-:W-:-:S05]  /*0080*/  IMAD R3, R0, UR4, R3 ;  /* 0x0000000400037c24 */ /* 0x001fca000f8e0203 */
[----:B------:R-:W-:-:S13]  /*0090*/  ISETP.GE.AND P0, PT, R3, R2, PT ;  /* 0x000000020300720c */ /* 0x000fda0003f06270 */
[----:B------:R-:W-:Y:S05]  /*00a0*/  @P0 EXIT ;  /* 0x000000000000094d */ /* 0x000fea0003800000 */
[----:B------:R-:W0:Y:S01]  /*00b0*/  LDC R6, c[0x0][0x394] ;  /* 0x0000e500ff067b82 */ /* 0x000e220000000800 */
[----:B------:R-:W1:Y:S01]  /*00c0*/  LDCU UR4, c[0x0][0x370] ;  /* 0x00006e00ff0477ac */ /* 0x000e620008000800 */
[----:B------:R-:W2:Y:S01]  /*00d0*/  LDCU.64 UR6, c[0x0][0x358] ;  /* 0x00006b00ff0677ac */ /* 0x000ea20008000a00 */
[----:B-1----:R-:W-:Y:S01]  /*00e0*/  IMAD R0, R0, UR4, RZ ;  /* 0x0000000400007c24 */ /* 0x002fe2000f8e02ff */
[----:B0-----:R-:W-:-:S13]  /*00f0*/  ISETP.NE.AND P0, PT, R6, 0x1, PT ;  /* 0x000000010600780c */ /* 0x001fda0003f05270 */
[----:B--2---:R-:W-:Y:S05]  /*0100*/  @!P0 BRA `(.L_x_0) ;  /* 0x0000001000548947 */ /* 0x004fea0003800000 */
[----:B------:R-:W-:-:S13]  /*0110*/  ISETP.NE.AND P0, PT, R6, 0x2, PT ;  /* 0x000000020600780c */ /* 0x000fda0003f05270 */
[----:B------:R-:W-:Y:S05]  /*0120*/  @!P0 BRA `(.L_x_1) ;  /* 0x0000000800288947 */ /* 0x000fea0003800000 */
[----:B------:R-:W-:-:S13]  /*0130*/  ISETP.NE.AND P0, PT, R6, 0x3, PT ;  /* 0x000000030600780c */ /* 0x000fda0003f05270 */
[----:B------:R-:W-:Y:S05]  /*0140*/  @P0 EXIT ;  /* 0x000000000000094d */ /* 0x000fea0003800000 */
[----:B------:R-:W0:Y:S01]  /*0150*/  LDC R8, c[0x0][0x390] ;  /* 0x0000e400ff087b82 */ /* 0x000e220000000800 */
[----:B------:R-:W-:Y:S01]  /*0160*/  IABS R16, R5 ;  /* 0x0000000500107213 */ /* 0x000fe20000000000 */
[----:B------:R-:W1:Y:S06]  /*0170*/  LDCU UR4, c[0x0][0x398] ;  /* 0x00007300ff0477ac */ /* 0x000e6c0008000800 */
[----:B------:R-:W2:Y:S08]  /*0180*/  LDC R15, c[0x0][0x39c] ;  /* 0x0000e700ff0f7b82 */ /* 0x000eb00000000800 */
[----:B------:R-:W3:Y:S01]  /*0190*/  LDC R14, c[0x0][0x3a4] ;  /* 0x0000e900ff0e7b82 */ /* 0x000ee20000000800 */
[----:B0-----:R-:W-:-:S07]  /*01a0*/  IABS R9, R8 ;  /* 0x0000000800097213 */ /* 0x001fce0000000000 */
[----:B------:R-:W0:Y:S01]  /*01b0*/  LDC R13, c[0x0][0x3a0] ;  /* 0x0000e800ff0d7b82 */ /* 0x000e220000000800 */
[----:B------:R-:W-:Y:S01]  /*01c0*/  LOP3.LUT R5, R5, R8, RZ, 0x3c, !PT ;  /* 0x0000000805057212 */ /* 0x000fe200078e3cff */
[----:B------:R-:W4:Y:S03]  /*01d0*/  I2F.RP R4, R9 ;  /* 0x0000000900047306 */ /* 0x000f260000209400 */
[----:B------:R-:W-:-:S05]  /*01e0*/  ISETP.GE.AND P2, PT, R5, RZ, PT ;  /* 0x000000ff0500720c */ /* 0x000fca0003f46270 */
[----:B----4-:R-:W4:Y:S02]  /*01f0*/  MUFU.RCP R4, R4 ;  /* 0x0000000400047308 */ /* 0x010f240000001000 */
[----:B----4-:R-:W-:-:S06]  /*0200*/  VIADD R6, R4, 0xffffffe ;  /* 0x0ffffffe04067836 */ /* 0x010fcc0000000000 */
[----:B------:R4:W5:Y:S02]  /*0210*/  F2I.FTZ.U32.TRUNC.NTZ R7, R6 ;  /* 0x0000000600077305 */ /* 0x000964000021f000 */
[----:B----4-:R-:W-:Y:S02]  /*0220*/  IMAD.MOV.U32 R6, RZ, RZ, RZ ;  /* 0x000000ffff067224 */ /* 0x010fe400078e00ff */
[----:B-----5:R-:W-:-:S04]  /*0230*/  IMAD.MOV R10, RZ, RZ, -R7 ;  /* 0x000000ffff0a7224 */ /* 0x020fc800078e0a07 */
[----:B------:R-:W-:Y:S02]  /*0240*/  IMAD R11, R10, R9, RZ ;  /* 0x000000090a0b7224 */ /* 0x000fe400078e02ff */
[----:B------:R-:W4:Y:S02]  /*0250*/  I2F.RP R10, R16 ;  /* 0x00000010000a7306 */ /* 0x000f240000209400 */
[----:B------:R-:W-:-:S06]  /*0260*/  IMAD.HI.U32 R7, R7, R11, R6 ;  /* 0x0000000b07077227 */ /* 0x000fcc00078e0006 */
[----:B------:R-:W-:-:S05]  /*0270*/  IMAD.HI.U32 R7, R7, R16, RZ ;  /* 0x0000001007077227 */ /* 0x000fca00078e00ff */
[----:B------:R-:W-:Y:S01]  /*0280*/  IADD3 R4, PT, PT, -R7, RZ, RZ ;  /* 0x000000ff07047210 */ /* 0x000fe20007ffe1ff */
[----:B----4-:R-:W4:Y:S04]  /*0290*/  MUFU.RCP R10, R10 ;  /* 0x0000000a000a7308 */ /* 0x010f280000001000 */
[----:B------:R-:W-:-:S05]  /*02a0*/  IMAD R4, R9, R4, R16 ;  /* 0x0000000409047224 */ /* 0x000fca00078e0210 */
[----:B------:R-:W-:-:S13]  /*02b0*/  ISETP.GT.U32.AND P1, PT, R9, R4, PT ;  /* 0x000000040900720c */ /* 0x000fda0003f24070 */
[----:B------:R-:W-:Y:S02]  /*02c0*/  @!P1 IMAD.IADD R4, R4, 0x1, -R9 ;  /* 0x0000000104049824 */ /* 0x000fe400078e0a09 */
[----:B------:R-:W-:Y:S01]  /*02d0*/  @!P1 VIADD R7, R7, 0x1 ;  /* 0x0000000107079836 */ /* 0x000fe20000000000 */
[----:B------:R-:W-:Y:S02]  /*02e0*/  ISETP.NE.AND P1, PT, R8, RZ, PT ;  /* 0x000000ff0800720c */ /* 0x000fe40003f25270 */
[----:B------:R-:W-:Y:S01]  /*02f0*/  ISETP.GE.U32.AND P0, PT, R4, R9, PT ;  /* 0x000000090400720c */ /* 0x000fe20003f06070 */
[----:B----4-:R-:W-:Y:S01]  /*0300*/  VIADD R9, R10, 0xffffffe ;  /* 0x0ffffffe0a097836 */ /* 0x010fe20000000000 */
[----:B------:R-:W4:Y:S05]  /*0310*/  LDC.64 R4, c[0x0][0x380] ;  /* 0x0000e000ff047b82 */ /* 0x000f2a0000000a00 */
[----:B------:R-:W5:Y:S06]  /*0320*/  F2I.FTZ.U32.TRUNC.NTZ R9, R9 ;  /* 0x0000000900097305 */ /* 0x000f6c000021f000 */
[----:B------:R-:W-:-:S05]  /*0330*/  @P0 IADD3 R7, PT, PT, R7, 0x1, RZ ;  /* 0x0000000107070810 */ /* 0x000fca0007ffe0ff */
[----:B------:R-:W-:Y:S02]  /*0340*/  IMAD.MOV.U32 R17, RZ, RZ, R7 ;  /* 0x000000ffff117224 */ /* 0x000fe400078e0007 */
[----:B------:R-:W0:Y:S02]  /*0350*/  LDC.64 R6, c[0x0][0x388] ;  /* 0x0000e200ff067b82 */ /* 0x000e240000000a00 */
[----:B------:R-:W-:Y:S01]  /*0360*/  @!P2 IMAD.MOV R17, RZ, RZ, -R17 ;  /* 0x000000ffff11a224 */ /* 0x000fe200078e0a11 */
[----:B------:R-:W-:Y:S01]  /*0370*/  @!P1 LOP3.LUT R17, RZ, R8, RZ, 0x33, !PT ;  /* 0x00000008ff119212 */ /* 0x000fe200078e33ff */
[----:B------:R-:W-:Y:S02]  /*0380*/  HFMA2 R8, -RZ, RZ, 0, 0 ;  /* 0x00000000ff087431 */ /* 0x000fe400000001ff */
[----:B-----5:R-:W-:Y:S02]  /*0390*/  IMAD.MOV R11, RZ, RZ, -R9 ;  /* 0x000000ffff0b7224 */ /* 0x020fe400078e0a09 */
[----:B-1----:R-:W-:-:S02]  /*03a0*/  IMAD R12, R17, UR4, RZ ;  /* 0x00000004110c7c24 */ /* 0x002fc4000f8e02ff */
[----:B------:R-:W-:Y:S02]  /*03b0*/  IMAD R11, R11, R16, RZ ;  /* 0x000000100b0b7224 */ /* 0x000fe400078e02ff */
[----:B------:R-:W-:Y:S02]  /*03c0*/  IMAD.IADD R17, R17, 0x1, R12 ;  /* 0x0000000111117824 */ /* 0x000fe400078e020c */
[----:B--23--:R-:W-:-:S07]  /*03d0*/  IMAD.HI.U32 R9, R9, R11, R8 ;  /* 0x0000000b09097227 */ /* 0x00cfce00078e0008 */
.L_x_4:
[----:B------:R-:W-:Y:S01]  /*03e0*/  IABS R23, R3 ;  /* 0x0000000300177213 */ /* 0x000fe20000000000 */
[----:B------:R-:W-:Y:S01]  /*03f0*/  BSSY.RECONVERGENT B0, `(.L_x_2) ;  /* 0x0000059000007945 */ /* 0x000fe20003800200 */
[-C--:B------:R-:W-:Y:S02]  /*0400*/  IABS R18, R14.reuse ;  /* 0x0000000e00127213 */ /* 0x080fe40000000000 */
[----:B------:R-:W-:Y:S01]  /*0410*/  ISETP.GE.AND P3, PT, R3, RZ, PT ;  /* 0x000000ff0300720c */ /* 0x000fe20003f66270 */
[----:B------:R-:W-:Y:S01]  /*0420*/  IMAD.HI.U32 R8, R9, R23, RZ ;  /* 0x0000001709087227 */ /* 0x000fe200078e00ff */
[----:B------:R-:W-:Y:S02]  /*0430*/  ISETP.NE.AND P2, PT, R14, RZ, PT ;  /* 0x000000ff0e00720c */ /* 0x000fe40003f45270 */
[----:B------:R-:W-:Y:S01]  /*0440*/  LOP3.LUT R20, RZ, R14, RZ, 0x33, !PT ;  /* 0x0000000eff147212 */ /* 0x000fe200078e33ff */
[----:B-1----:R-:W-:-:S04]  /*0450*/  IMAD.MOV R10, RZ, RZ, -R8 ;  /* 0x000000ffff0a7224 */ /* 0x002fc800078e0a08 */
[----:B------:R-:W-:-:S05]  /*0460*/  IMAD R23, R18, R10, R23 ;  /* 0x0000000a12177224 */ /* 0x000fca00078e0217 */
[----:B------:R-:W-:-:S13]  /*0470*/  ISETP.GT.U32.AND P1, PT, R16, R23, PT ;  /* 0x000000171000720c */ /* 0x000fda0003f24070 */
[----:B------:R-:W-:-:S05]  /*0480*/  @!P1 IMAD.IADD R23, R23, 0x1, -R18 ;  /* 0x0000000117179824 */ /* 0x000fca00078e0a12 */
[----:B------:R-:W-:Y:S02]  /*0490*/  ISETP.GT.U32.AND P0, PT, R16, R23, PT ;  /* 0x000000171000720c */ /* 0x000fe40003f04070 */
[----:B------:R-:W-:-:S04]  /*04a0*/  IADD3 R10, PT, PT, R23, -R18, RZ ;  /* 0x80000012170a7210 */ /* 0x000fc80007ffe0ff */
[----:B------:R-:W-:-:S05]  /*04b0*/  SEL R21, R10, R23, !P0 ;  /* 0x000000170a157207 */ /* 0x000fca0004000000 */
[----:B------:R-:W-:-:S05]  /*04c0*/  @!P3 IMAD.MOV R21, RZ, RZ, -R21 ;  /* 0x000000ffff15b224 */ /* 0x000fca00078e0a15 */
[----:B------:R-:W-:-:S04]  /*04d0*/  SEL R21, R20, R21, !P2 ;  /* 0x0000001514157207 */ /* 0x000fc80005000000 */
[----:B------:R-:W-:-:S04]  /*04e0*/  ISETP.GE.AND P0, PT, R21, R17, PT ;  /* 0x000000111500720c */ /* 0x000fc80003f06270 */
[----:B------:R-:W-:-:S13]  /*04f0*/  ISETP.LT.OR P0, PT, R21, R12, P0 ;  /* 0x0000000c1500720c */ /* 0x000fda0000701670 */
[----:B------:R-:W-:Y:S05]  /*0500*/  @P0 BRA `(.L_x_3) ;  /* 0x00000004001c0947 */ /* 0x000fea0003800000 */
[----:B----4-:R-:W-:-:S05]  /*0510*/  IMAD.WIDE R10, R3, 0x4, R4 ;  /* 0x00000004030a7825 */ /* 0x010fca00078e0204 */
[----:B------:R1:W2:Y:S01]  /*0520*/  LDG.E R19, desc[UR6][R10.64] ;  /* 0x000000060a137981 */ /* 0x0002a2000c1e1900 */
[----:B0-----:R-:W-:Y:S01]  /*0530*/  IABS R22, R13 ;  /* 0x0000000d00167213 */ /* 0x001fe20000000000 */
[----:B------:R-:W-:Y:S01]  /*0540*/  IMAD.MOV.U32 R16, RZ, RZ, R18 ;  /* 0x000000ffff107224 */ /* 0x000fe200078e0012 */
[----:B------:R-:W-:Y:S02]  /*0550*/  @!P1 IADD3 R8, PT, PT, R8, 0x1, RZ ;  /* 0x0000000108089810 */ /* 0x000fe40007ffe0ff */
[----:B------:R-:W0:Y:S02]  /*0560*/  I2F.RP R24, R22 ;  /* 0x0000001600187306 */ /* 0x000e240000209400 */
[----:B------:R-:W-:Y:S02]  /*0570*/  ISETP.GE.U32.AND P0, PT, R23, R16, PT ;  /* 0x000000101700720c */ /* 0x000fe40003f06070 */
[----:B------:R-:W-:Y:S02]  /*0580*/  LOP3.LUT R23, R3, R14, RZ, 0x3c, !PT ;  /* 0x0000000e03177212 */ /* 0x000fe400078e3cff */
[----:B-1----:R-:W-:-:S02]  /*0590*/  IABS R10, R15 ;  /* 0x0000000f000a7213 */ /* 0x002fc40000000000 */
[----:B------:R-:W-:Y:S01]  /*05a0*/  ISETP.GE.AND P3, PT, R23, RZ, PT ;  /* 0x000000ff1700720c */ /* 0x000fe20003f66270 */
[----:B0-----:R-:W0:Y:S06]  /*05b0*/  MUFU.RCP R24, R24 ;  /* 0x0000001800187308 */ /* 0x001e2c0000001000 */
[----:B------:R-:W-:-:S06]  /*05c0*/  @P0 VIADD R8, R8, 0x1 ;  /* 0x0000000108080836 */ /* 0x000fcc0000000000 */
[----:B------:R-:W-:-:S05]  /*05d0*/  @!P3 IMAD.MOV R8, RZ, RZ, -R8 ;  /* 0x000000ffff08b224 */ /* 0x000fca00078e0a08 */
[----:B------:R-:W-:Y:S02]  /*05e0*/  SEL R20, R20, R8, !P2 ;  /* 0x0000000814147207 */ /* 0x000fe40005000000 */
[----:B------:R-:W-:Y:S02]  /*05f0*/  MOV R8, RZ ;  /* 0x000000ff00087202 */ /* 0x000fe40000000f00 */
[----:B------:R-:W-:Y:S01]  /*0600*/  IABS R23, R20 ;  /* 0x0000001400177213 */ /* 0x000fe20000000000 */
[----:B0-----:R-:W-:-:S06]  /*0610*/  VIADD R9, R24, 0xffffffe ;  /* 0x0ffffffe18097836 */ /* 0x001fcc0000000000 */
[----:B------:R-:W0:Y:S02]  /*0620*/  F2I.FTZ.U32.TRUNC.NTZ R9, R9 ;  /* 0x0000000900097305 */ /* 0x000e24000021f000 */
[----:B0-----:R-:W-:-:S04]  /*0630*/  IMAD.MOV R11, RZ, RZ, -R9 ;  /* 0x000000ffff0b7224 */ /* 0x001fc800078e0a09 */
[----:B------:R-:W-:-:S04]  /*0640*/  IMAD R11, R11, R22, RZ ;  /* 0x000000160b0b7224 */ /* 0x000fc800078e02ff */
[----:B------:R-:W-:-:S04]  /*0650*/  IMAD.HI.U32 R8, R9, R11, R8 ;  /* 0x0000000b09087227 */ /* 0x000fc800078e0008 */
[----:B------:R-:W-:Y:S02]  /*0660*/  IMAD.MOV.U32 R9, RZ, RZ, R23 ;  /* 0x000000ffff097224 */ /* 0x000fe400078e0017 */
[----:B------:R-:W0:Y:S02]  /*0670*/  I2F.RP R23, R10 ;  /* 0x0000000a00177306 */ /* 0x000e240000209400 */
[----:B------:R-:W-:-:S04]  /*0680*/  IMAD.HI.U32 R11, R8, R9, RZ ;  /* 0x00000009080b7227 */ /* 0x000fc800078e00ff */
[----:B------:R-:W-:-:S04]  /*0690*/  IMAD.MOV R8, RZ, RZ, -R11 ;  /* 0x000000ffff087224 */ /* 0x000fc800078e0a0b */
[----:B------:R-:W-:Y:S01]  /*06a0*/  IMAD R9, R22, R8, R9 ;  /* 0x0000000816097224 */ /* 0x000fe200078e0209 */
[----:B------:R-:W-:Y:S01]  /*06b0*/  LOP3.LUT R8, R20, R13, RZ, 0x3c, !PT ;  /* 0x0000000d14087212 */ /* 0x000fe200078e3cff */
[----:B0-----:R-:W0:Y:S03]  /*06c0*/  MUFU.RCP R23, R23 ;  /* 0x0000001700177308 */ /* 0x001e260000001000 */
[----:B------:R-:W-:Y:S02]  /*06d0*/  ISETP.GT.U32.AND P1, PT, R22, R9, PT ;  /* 0x000000091600720c */ /* 0x000fe40003f24070 */
[----:B------:R-:W-:Y:S01]  /*06e0*/  ISETP.GE.AND P2, PT, R8, RZ, PT ;  /* 0x000000ff0800720c */ /* 0x000fe20003f46270 */
[----:B------:R-:W-:-:S10]  /*06f0*/  IMAD.MOV.U32 R8, RZ, RZ, RZ ;  /* 0x000000ffff087224 */ /* 0x000fd400078e00ff */
[----:B------:R-:W-:Y:S02]  /*0700*/  @!P1 IMAD.IADD R9, R9, 0x1, -R22 ;  /* 0x0000000109099824 */ /* 0x000fe400078e0a16 */
[----:B------:R-:W-:Y:S01]  /*0710*/  @!P1 VIADD R11, R11, 0x1 ;  /* 0x000000010b0b9836 */ /* 0x000fe20000000000 */
[----:B0-----:R-:W-:Y:S02]  /*0720*/  IADD3 R24, PT, PT, R23, 0xffffffe, RZ ;  /* 0x0ffffffe17187810 */ /* 0x001fe40007ffe0ff */
[----:B------:R-:W-:Y:S02]  /*0730*/  ISETP.GE.U32.AND P0, PT, R9, R22, PT ;  /* 0x000000160900720c */ /* 0x000fe40003f06070 */
[----:B------:R-:W0:Y:S01]  /*0740*/  F2I.FTZ.U32.TRUNC.NTZ R9, R24 ;  /* 0x0000001800097305 */ /* 0x000e22000021f000 */
[----:B------:R-:W-:-:S10]  /*0750*/  ISETP.NE.AND P1, PT, R13, RZ, PT ;  /* 0x000000ff0d00720c */ /* 0x000fd40003f25270 */
[----:B------:R-:W-:Y:S02]  /*0760*/  @P0 VIADD R11, R11, 0x1 ;  /* 0x000000010b0b0836 */ /* 0x000fe40000000000 */
[----:B0-----:R-:W-:-:S03]  /*0770*/  IMAD.MOV R23, RZ, RZ, -R9 ;  /* 0x000000ffff177224 */ /* 0x001fc600078e0a09 */
[----:B------:R-:W-:Y:S02]  /*0780*/  @!P2 IADD3 R11, PT, PT, -R11, RZ, RZ ;  /* 0x000000ff0b0ba210 */ /* 0x000fe40007ffe1ff */
[----:B------:R-:W-:Y:S01]  /*0790*/  @!P1 LOP3.LUT R11, RZ, R13, RZ, 0x33, !PT ;  /* 0x0000000dff0b9212 */ /* 0x000fe200078e33ff */
[----:B------:R-:W-:-:S03]  /*07a0*/  IMAD R23, R23, R10, RZ ;  /* 0x0000000a17177224 */ /* 0x000fc600078e02ff */
[----:B------:R-:W-:Y:S01]  /*07b0*/  IABS R22, R11 ;  /* 0x0000000b00167213 */ /* 0x000fe20000000000 */
[----:B------:R-:W-:Y:S01]  /*07c0*/  IMAD.HI.U32 R8, R9, R23, R8 ;  /* 0x0000001709087227 */ /* 0x000fe200078e0008 */
[----:B------:R-:W-:-:S03]  /*07d0*/  ISETP.GE.AND P2, PT, R11, RZ, PT ;  /* 0x000000ff0b00720c */ /* 0x000fc60003f46270 */
[----:B------:R-:W-:Y:S02]  /*07e0*/  IMAD.MOV.U32 R9, RZ, RZ, R22 ;  /* 0x000000ffff097224 */ /* 0x000fe400078e0016 */
[----:B------:R-:W0:Y:S01]  /*07f0*/  I2F.RP R22, R18 ;  /* 0x0000001200167306 */ /* 0x000e220000209400 */
[----:B------:R-:W-:Y:S02]  /*0800*/  IMAD.MOV R11, RZ, RZ, -R11 ;  /* 0x000000ffff0b7224 */ /* 0x000fe400078e0a0b */
[----:B------:R-:W-:-:S04]  /*0810*/  IMAD.HI.U32 R8, R8, R9, RZ ;  /* 0x0000000908087227 */ /* 0x000fc800078e00ff */
[----:B------:R-:W-:Y:S02]  /*0820*/  IMAD.MOV R8, RZ, RZ, -R8 ;  /* 0x000000ffff087224 */ /* 0x000fe400078e0a08 */
[----:B------:R-:W-:Y:S02]  /*0830*/  IMAD R20, R13, R11, R20 ;  /* 0x0000000b0d147224 */ /* 0x000fe400078e0214 */
[C---:B------:R-:W-:Y:S01]  /*0840*/  IMAD R9, R10.reuse, R8, R9 ;  /* 0x000000080a097224 */ /* 0x040fe200078e0209 */
[----:B0-----:R-:W0:Y:S04]  /*0850*/  MUFU.RCP R22, R22 ;  /* 0x0000001600167308 */ /* 0x001e280000001000 */
[----:B------:R-:W-:-:S13]  /*0860*/  ISETP.GT.U32.AND P0, PT, R10, R9, PT ;  /* 0x000000090a00720c */ /* 0x000fda0003f04070 */
[----:B------:R-:W-:Y:S02]  /*0870*/  @!P0 IADD3 R9, PT, PT, R9, -R10, RZ ;  /* 0x8000000a09098210 */ /* 0x000fe40007ffe0ff */
[----:B------:R-:W-:Y:S02]  /*0880*/  ISETP.NE.AND P0, PT, R15, RZ, PT ;  /* 0x000000ff0f00720c */ /* 0x000fe40003f05270 */
[----:B------:R-:W-:Y:S02]  /*0890*/  ISETP.GT.U32.AND P1, PT, R10, R9, PT ;  /* 0x000000090a00720c */ /* 0x000fe40003f24070 */
[----:B0-----:R-:W-:-:S11]  /*08a0*/  IADD3 R8, PT, PT, R22, 0xffffffe, RZ ;  /* 0x0ffffffe16087810 */ /* 0x001fd60007ffe0ff */
[----:B------:R-:W-:-:S04]  /*08b0*/  @!P1 IMAD.IADD R9, R9, 0x1, -R10 ;  /* 0x0000000109099824 */ /* 0x000fc800078e0a0a */
[----:B------:R-:W-:Y:S01]  /*08c0*/  @!P2 IMAD.MOV R9, RZ, RZ, -R9 ;  /* 0x000000ffff09a224 */ /* 0x000fe200078e0a09 */
[----:B------:R-:W-:-:S05]  /*08d0*/  @!P0 LOP3.LUT R9, RZ, R15, RZ, 0x33, !PT ;  /* 0x0000000fff098212 */ /* 0x000fca00078e33ff */
[----:B------:R-:W-:Y:S02]  /*08e0*/  IMAD R20, R9, R13, R20 ;  /* 0x0000000d09147224 */ /* 0x000fe400078e0214 */
[----:B------:R0:W1:Y:S02]  /*08f0*/  F2I.FTZ.U32.TRUNC.NTZ R9, R8 ;  /* 0x0000000800097305 */ /* 0x000064000021f000 */
[----:B------:R-:W-:-:S04]  /*0900*/  IMAD R21, R20, R14, R21 ;  /* 0x0000000e14157224 */ /* 0x000fc800078e0215 */
[----:B------:R-:W-:Y:S02]  /*0910*/  IMAD.IADD R11, R21, 0x1, -R12 ;  /* 0x00000001150b7824 */ /* 0x000fe400078e0a0c */
[----:B0-----:R-:W-:Y:S02]  /*0920*/  HFMA2 R8, -RZ, RZ, 0, 0 ;  /* 0x00000000ff087431 */ /* 0x001fe400000001ff */
[----:B------:R-:W-:-:S04]  /*0930*/  IMAD.WIDE R10, R11, 0x4, R6 ;  /* 0x000000040b0a7825 */ /* 0x000fc800078e0206 */
[----:B-1----:R-:W-:-:S04]  /*0940*/  IMAD.MOV R21, RZ, RZ, -R9 ;  /* 0x000000ffff157224 */ /* 0x002fc800078e0a09 */
[----:B------:R-:W-:-:S04]  /*0950*/  IMAD R21, R21, R18, RZ ;  /* 0x0000001215157224 */ /* 0x000fc800078e02ff */
[----:B------:R-:W-:Y:S01]  /*0960*/  IMAD.HI.U32 R9, R9, R21, R8 ;  /* 0x0000001509097227 */ /* 0x000fe200078e0008 */
[----:B--2---:R1:W-:Y:S06]  /*0970*/  STG.E desc[UR6][R10.64], R19 ;  /* 0x000000130a007986 */ /* 0x0043ec000c101906 */
.L_x_3:
[----:B------:R-:W-:Y:S05]  /*0980*/  BSYNC.RECONVERGENT B0 ;  /* 0x0000000000007941 */ /* 0x000fea0003800200 */
.L_x_2:
[----:B------:R-:W-:-:S05]  /*0990*/  IMAD.IADD R3, R0, 0x1, R3 ;  /* 0x0000000100037824 */ /* 0x000fca00078e0203 */
[----:B------:R-:W-:-:S13]  /*09a0*/  ISETP.GE.AND P0, PT, R3, R2, PT ;  /* 0x000000020300720c */ /* 0x000fda0003f06270 */
[----:B------:R-:W-:Y:S05]  /*09b0*/  @!P0 BRA `(.L_x_4) ;  /* 0xfffffff800888947 */ /* 0x000fea000383ffff */
[----:B------:R-:W-:Y:S05]  /*09c0*/  EXIT ;  /* 0x000000000000794d */ /* 0x000fea0003800000 */
.L_x_1:
[----:B------:R-:W0:Y:S01]  /*09d0*/  LDC R11, c[0x0][0x390] ;  /* 0x0000e400ff0b7b82 */ /* 0x000e220000000800 */
[----:B------:R-:W-:Y:S01]  /*09e0*/  IABS R18, R5 ;  /* 0x0000000500127213 */ /* 0x000fe20000000000 */
[----:B------:R-:W1:Y:S06]  /*09f0*/  LDCU UR4, c[0x0][0x398] ;  /* 0x00007300ff0477ac */ /* 0x000e6c0008000800 */
[----:B------:R-:W2:Y:S08]  /*0a00*/  LDC R15, c[0x0][0x39c] ;  /* 0x0000e700ff0f7b82 */ /* 0x000eb00000000800 */
[----:B------:R-:W3:Y:S01]  /*0a10*/  LDC R14, c[0x0][0x3a4] ;  /* 0x0000e900ff0e7b82 */ /* 0x000ee20000000800 */
[----:B0-----:R-:W-:-:S04]  /*0a20*/  IABS R9, R11 ;  /* 0x0000000b00097213 */ /* 0x001fc80000000000 */
[----:B------:R-:W0:Y:S08]  /*0a30*/  I2F.RP R8, R9 ;  /* 0x0000000900087306 */ /* 0x000e300000209400 */
[----:B0-----:R-:W0:Y:S02]  /*0a40*/  MUFU.RCP R8, R8 ;  /* 0x0000000800087308 */ /* 0x001e240000001000 */
[----:B0-----:R-:W-:-:S06]  /*0a50*/  VIADD R6, R8, 0xffffffe ;  /* 0x0ffffffe08067836 */ /* 0x001fcc0000000000 */
[----:B------:R0:W4:Y:S02]  /*0a60*/  F2I.FTZ.U32.TRUNC.NTZ R7, R6 ;  /* 0x0000000600077305 */ /* 0x000124000021f000 */
[----:B0-----:R-:W-:Y:S01]  /*0a70*/  IMAD.MOV.U32 R6, RZ, RZ, RZ ;  /* 0x000000ffff067224 */ /* 0x001fe200078e00ff */
[----:B----4-:R-:W-:-:S05]  /*0a80*/  IADD3 R10, PT, PT, RZ, -R7, RZ ;  /* 0x80000007ff0a7210 */ /* 0x010fca0007ffe0ff */
[----:B------:R-:W-:Y:S01]  /*0a90*/  IMAD R13, R10, R9, RZ ;  /* 0x000000090a0d7224 */ /* 0x000fe200078e02ff */
[----:B------:R-:W-:Y:S02]  /*0aa0*/  IABS R10, R4 ;  /* 0x00000004000a7213 */ /* 0x000fe40000000000 */
[----:B------:R-:W-:Y:S01]  /*0ab0*/  LOP3.LUT R4, R4, R11, RZ, 0x3c, !PT ;  /* 0x0000000b04047212 */ /* 0x000fe200078e3cff */
[----:B------:R-:W-:Y:S02]  /*0ac0*/  IMAD.HI.U32 R13, R7, R13, R6 ;  /* 0x0000000d070d7227 */ /* 0x000fe400078e0006 */
[----:B------:R-:W0:Y:S01]  /*0ad0*/  I2F.RP R7, R18 ;  /* 0x0000001200077306 */ /* 0x000e220000209400 */
[----:B------:R-:W-:-:S03]  /*0ae0*/  ISETP.GE.AND P2, PT, R4, RZ, PT ;  /* 0x000000ff0400720c */ /* 0x000fc60003f46270 */
[----:B------:R-:W-:Y:S02]  /*0af0*/  IMAD.HI.U32 R5, R13, R10, RZ ;  /* 0x0000000a0d057227 */ /* 0x000fe400078e00ff */
[----:B------:R-:W4:Y:S02]  /*0b00*/  LDC R13, c[0x0][0x3a0] ;  /* 0x0000e800ff0d7b82 */ /* 0x000f240000000800 */
[----:B------:R-:W-:-:S04]  /*0b10*/  IMAD.MOV R6, RZ, RZ, -R5 ;  /* 0x000000ffff067224 */ /* 0x000fc800078e0a05 */
[C---:B------:R-:W-:Y:S01]  /*0b20*/  IMAD R6, R9.reuse, R6, R10 ;  /* 0x0000000609067224 */ /* 0x040fe200078e020a */
[----:B0-----:R-:W0:Y:S04]  /*0b30*/  MUFU.RCP R7, R7 ;  /* 0x0000000700077308 */ /* 0x001e280000001000 */
[----:B------:R-:W-:-:S13]  /*0b40*/  ISETP.GT.U32.AND P1, PT, R9, R6, PT ;  /* 0x000000060900720c */ /* 0x000fda0003f24070 */
[-C--:B------:R-:W-:Y:S01]  /*0b50*/  @!P1 IADD3 R6, PT, PT, R6, -R9.reuse, RZ ;  /* 0x8000000906069210 */ /* 0x080fe20007ffe0ff */
[----:B------:R-:W-:Y:S01]  /*0b60*/  @!P1 VIADD R5, R5, 0x1 ;  /* 0x0000000105059836 */ /* 0x000fe20000000000 */
[----:B------:R-:W-:Y:S01]  /*0b70*/  ISETP.NE.AND P1, PT, R11, RZ, PT ;  /* 0x000000ff0b00720c */ /* 0x000fe20003f25270 */
[----:B0-----:R-:W-:Y:S01]  /*0b80*/  VIADD R8, R7, 0xffffffe ;  /* 0x0ffffffe07087836 */ /* 0x001fe20000000000 */
[----:B------:R-:W-:Y:S02]  /*0b90*/  ISETP.GE.U32.AND P0, PT, R6, R9, PT ;  /* 0x000000090600720c */ /* 0x000fe40003f06070 */
[----:B------:R-:W0:Y:S01]  /*0ba0*/  LDC.64 R6, c[0x0][0x380] ;  /* 0x0000e000ff067b82 */ /* 0x000e220000000a00 */
[----:B------:R5:W1:Y:S02]  /*0bb0*/  F2I.FTZ.U32.TRUNC.NTZ R9, R8 ;  /* 0x0000000800097305 */ /* 0x000a64000021f000 */
[----:B-----5:R-:W-:-:S08]  /*0bc0*/  IMAD.MOV.U32 R8, RZ, RZ, RZ ;  /* 0x000000ffff087224 */ /* 0x020fd000078e00ff */
[----:B------:R-:W-:-:S05]  /*0bd0*/  @P0 IADD3 R5, PT, PT, R5, 0x1, RZ ;  /* 0x0000000105050810 */ /* 0x000fca0007ffe0ff */
[----:B------:R-:W-:Y:S02]  /*0be0*/  IMAD.MOV.U32 R17, RZ, RZ, R5 ;  /* 0x000000ffff117224 */ /* 0x000fe400078e0005 */
[----:B------:R-:W0:Y:S01]  /*0bf0*/  LDC.64 R4, c[0x0][0x388] ;  /* 0x0000e200ff047b82 */ /* 0x000e220000000a00 */
[----:B-1----:R-:W-:Y:S02]  /*0c00*/  IMAD.MOV R19, RZ, RZ, -R9 ;  /* 0x000000ffff137224 */ /* 0x002fe400078e0a09 */
[----:B------:R-:W-:Y:S02]  /*0c10*/  @!P2 IADD3 R17, PT, PT, -R17, RZ, RZ ;  /* 0x000000ff1111a210 */ /* 0x000fe40007ffe1ff */
[----:B------:R-:W-:Y:S01]  /*0c20*/  @!P1 LOP3.LUT R17, RZ, R11, RZ, 0x33, !PT ;  /* 0x0000000bff119212 */ /* 0x000fe200078e33ff */
[----:B------:R-:W-:-:S04]  /*0c30*/  IMAD R11, R19, R18, RZ ;  /* 0x00000012130b7224 */ /* 0x000fc800078e02ff */
[----:B------:R-:W-:Y:S02]  /*0c40*/  IMAD R12, R17, UR4, RZ ;  /* 0x00000004110c7c24 */ /* 0x000fe4000f8e02ff */
[----:B------:R-:W-:-:S04]  /*0c50*/  IMAD.HI.U32 R22, R9, R11, R8 ;  /* 0x0000000b09167227 */ /* 0x000fc800078e0008 */
[----:B--234-:R-:W-:-:S07]  /*0c60*/  IMAD.IADD R17, R17, 0x1, R12 ;  /* 0x0000000111117824 */ /* 0x01cfce00078e020c */
.L_x_7:
[----:B------:R-:W-:Y:S01]  /*0c70*/  IABS R19, R3 ;  /* 0x0000000300137213 */ /* 0x000fe20000000000 */
[----:B------:R-:W-:Y:S01]  /*0c80*/  BSSY.RECONVERGENT B0, `(.L_x_5) ;  /* 0x0000059000007945 */ /* 0x000fe20003800200 */
[----:B-1----:R-:W-:Y:S02]  /*0c90*/  IABS R10, R13 ;  /* 0x0000000d000a7213 */ /* 0x002fe40000000000 */
[-C--:B------:R-:W-:Y:S01]  /*0ca0*/  IABS R16, R14.reuse ;  /* 0x0000000e00107213 */ /* 0x080fe20000000000 */
[----:B------:R-:W-:Y:S01]  /*0cb0*/  IMAD.HI.U32 R8, R22, R19, RZ ;  /* 0x0000001316087227 */ /* 0x000fe200078e00ff */
[----:B------:R-:W1:Y:S01]  /*0cc0*/  I2F.RP R20, R10 ;  /* 0x0000000a00147306 */ /* 0x000e620000209400 */
[----:B------:R-:W-:-:S03]  /*0cd0*/  LOP3.LUT R11, R3, R14, RZ, 0x3c, !PT ;  /* 0x0000000e030b7212 */ /* 0x000fc600078e3cff */
[----:B------:R-:W-:Y:S02]  /*0ce0*/  IADD3 R9, PT, PT, -R8, RZ, RZ ;  /* 0x000000ff08097210 */ /* 0x000fe40007ffe1ff */
[----:B------:R-:W-:-:S03]  /*0cf0*/  ISETP.GE.AND P2, PT, R11, RZ, PT ;  /* 0x000000ff0b00720c */ /* 0x000fc60003f46270 */
[----:B------:R-:W-:-:S05]  /*0d00*/  IMAD R19, R16, R9, R19 ;  /* 0x0000000910137224 */ /* 0x000fca00078e0213 */
[----:B------:R-:W-:Y:S01]  /*0d10*/  ISETP.GT.U32.AND P1, PT, R18, R19, PT ;  /* 0x000000131200720c */ /* 0x000fe20003f24070 */
[----:B-1----:R-:W1:-:S12]  /*0d20*/  MUFU.RCP R20, R20 ;  /* 0x0000001400147308 */ /* 0x002e580000001000 */
[----:B------:R-:W-:Y:S01]  /*0d30*/  @!P1 IMAD.IADD R19, R19, 0x1, -R16 ;  /* 0x0000000113139824 */ /* 0x000fe200078e0a10 */
[----:B------:R-:W-:Y:S02]  /*0d40*/  @!P1 IADD3 R8, PT, PT, R8, 0x1, RZ ;  /* 0x0000000108089810 */ /* 0x000fe40007ffe0ff */
[----:B------:R-:W-:Y:S01]  /*0d50*/  ISETP.NE.AND P1, PT, R14, RZ, PT ;  /* 0x000000ff0e00720c */ /* 0x000fe20003f25270 */
[----:B-1----:R-:W-:Y:S01]  /*0d60*/  VIADD R9, R20, 0xffffffe ;  /* 0x0ffffffe14097836 */ /* 0x002fe20000000000 */
[----:B------:R-:W-:Y:S02]  /*0d70*/  ISETP.GE.U32.AND P0, PT, R19, R18, PT ;  /* 0x000000121300720c */ /* 0x000fe40003f06070 */
[----:B------:R-:W-:-:S03]  /*0d80*/  LOP3.LUT R20, RZ, R14, RZ, 0x33, !PT ;  /* 0x0000000eff147212 */ /* 0x000fc600078e33ff */
[----:B------:R-:W1:Y:S08]  /*0d90*/  F2I.FTZ.U32.TRUNC.NTZ R9, R9 ;  /* 0x0000000900097305 */ /* 0x000e70000021f000 */
[----:B------:R-:W-:-:S05]  /*0da0*/  @P0 VIADD R8, R8, 0x1 ;  /* 0x0000000108080836 */ /* 0x000fca0000000000 */
[----:B------:R-:W-:Y:S01]  /*0db0*/  @!P2 IADD3 R8, PT, PT, -R8, RZ, RZ ;  /* 0x000000ff0808a210 */ /* 0x000fe20007ffe1ff */
[----:B-1----:R-:W-:-:S03]  /*0dc0*/  IMAD.MOV R11, RZ, RZ, -R9 ;  /* 0x000000ffff0b7224 */ /* 0x002fc600078e0a09 */
[----:B------:R-:W-:Y:S01]  /*0dd0*/  SEL R26, R20, R8, !P1 ;  /* 0x00000008141a7207 */ /* 0x000fe20004800000 */
[----:B------:R-:W-:Y:S02]  /*0de0*/  IMAD.MOV.U32 R8, RZ, RZ, RZ ;  /* 0x000000ffff087224 */ /* 0x000fe400078e00ff */
[----:B------:R-:W-:Y:S01]  /*0df0*/  IMAD R11, R11, R10, RZ ;  /* 0x0000000a0b0b7224 */ /* 0x000fe200078e02ff */
[----:B------:R-:W-:-:S03]  /*0e00*/  IABS R21, R26 ;  /* 0x0000001a00157213 */ /* 0x000fc60000000000 */
[----:B------:R-:W-:-:S04]  /*0e10*/  IMAD.HI.U32 R8, R9, R11, R8 ;  /* 0x0000000b09087227 */ /* 0x000fc800078e0008 */
[----:B------:R-:W-:-:S04]  /*0e20*/  IMAD.MOV.U32 R9, RZ, RZ, R21 ;  /* 0x000000ffff097224 */ /* 0x000fc800078e0015 */
[----:B------:R-:W-:-:S05]  /*0e30*/  IMAD.HI.U32 R24, R8, R9, RZ ;  /* 0x0000000908187227 */ /* 0x000fca00078e00ff */
[----:B------:R-:W-:-:S05]  /*0e40*/  IADD3 R8, PT, PT, -R24, RZ, RZ ;  /* 0x000000ff18087210 */ /* 0x000fca0007ffe1ff */
[----:B------:R-:W-:Y:S01]  /*0e50*/  IMAD R9, R10, R8, R9 ;  /* 0x000000080a097224 */ /* 0x000fe200078e0209 */
[----:B------:R-:W-:-:S04]  /*0e60*/  LOP3.LUT R8, R26, R13, RZ, 0x3c, !PT ;  /* 0x0000000d1a087212 */ /* 0x000fc800078e3cff */
[----:B------:R-:W-:Y:S02]  /*0e70*/  ISETP.GT.U32.AND P2, PT, R10, R9, PT ;  /* 0x000000090a00720c */ /* 0x000fe40003f44070 */
[----:B------:R-:W-:-:S11]  /*0e80*/  ISETP.GE.AND P3, PT, R8, RZ, PT ;  /* 0x000000ff0800720c */ /* 0x000fd60003f66270 */
[----:B------:R-:W-:Y:S02]  /*0e90*/  @!P2 IMAD.IADD R9, R9, 0x1, -R10 ;  /* 0x000000010909a824 */ /* 0x000fe400078e0a0a */
[----:B------:R-:W-:Y:S01]  /*0ea0*/  @!P2 VIADD R24, R24, 0x1 ;  /* 0x000000011818a836 */ /* 0x000fe20000000000 */
[----:B------:R-:W-:Y:S02]  /*0eb0*/  ISETP.NE.AND P2, PT, R13, RZ, PT ;  /* 0x000000ff0d00720c */ /* 0x000fe40003f45270 */
[----:B------:R-:W-:-:S13]  /*0ec0*/  ISETP.GE.U32.AND P0, PT, R9, R10, PT ;  /* 0x0000000a0900720c */ /* 0x000fda0003f06070 */
[----:B------:R-:W-:-:S05]  /*0ed0*/  @P0 IADD3 R24, PT, PT, R24, 0x1, RZ ;  /* 0x0000000118180810 */ /* 0x000fca0007ffe0ff */
[----:B------:R-:W-:Y:S01]  /*0ee0*/  @!P3 IMAD.MOV R24, RZ, RZ, -R24 ;  /* 0x000000ffff18b224 */ /* 0x000fe200078e0a18 */
[----:B------:R-:W-:-:S05]  /*0ef0*/  @!P2 LOP3.LUT R24, RZ, R13, RZ, 0x33, !PT ;  /* 0x0000000dff18a212 */ /* 0x000fca00078e33ff */
[----:B------:R-:W-:-:S04]  /*0f00*/  IMAD.MOV R23, RZ, RZ, -R24 ;  /* 0x000000ffff177224 */ /* 0x000fc800078e0a18 */
[----:B------:R-:W-:-:S05]  /*0f10*/  IMAD R23, R13, R23, R26 ;  /* 0x000000170d177224 */ /* 0x000fca00078e021a */
[----:B------:R-:W-:-:S04]  /*0f20*/  ISETP.GE.AND P0, PT, R23, R17, PT ;  /* 0x000000111700720c */ /* 0x000fc80003f06270 */
[----:B------:R-:W-:-:S13]  /*0f30*/  ISETP.LT.OR P0, PT, R23, R12, P0 ;  /* 0x0000000c1700720c */ /* 0x000fda0000701670 */
[----:B------:R-:W-:Y:S05]  /*0f40*/  @P0 BRA `(.L_x_6) ;  /* 0x0000000000b00947 */ /* 0x000fea0003800000 */
[----:B0-----:R-:W-:-:S05]  /*0f50*/  IMAD.WIDE R10, R3, 0x4, R6 ;  /* 0x00000004030a7825 */ /* 0x001fca00078e0206 */
[----:B------:R0:W2:Y:S01]  /*0f60*/  LDG.E R21, desc[UR6][R10.64] ;  /* 0x000000060a157981 */ /* 0x0000a2000c1e1900 */
[----:B------:R-:W-:Y:S01]  /*0f70*/  IABS R22, R15 ;  /* 0x0000000f00167213 */ /* 0x000fe20000000000 */
[----:B------:R-:W-:Y:S01]  /*0f80*/  IMAD.MOV.U32 R8, RZ, RZ, RZ ;  /* 0x000000ffff087224 */ /* 0x000fe200078e00ff */
[----:B------:R-:W-:Y:S02]  /*0f90*/  IABS R26, R24 ;  /* 0x00000018001a7213 */ /* 0x000fe40000000000 */
[----:B------:R-:W1:Y:S01]  /*0fa0*/  I2F.RP R18, R22 ;  /* 0x0000001600127306 */ /* 0x000e620000209400 */
[----:B------:R-:W-:Y:S02]  /*0fb0*/  ISETP.GE.AND P3, PT, R24, RZ, PT ;  /* 0x000000ff1800720c */ /* 0x000fe40003f66270 */
[----:B------:R-:W-:-:S05]  /*0fc0*/  ISETP.GE.AND P2, PT, R3, RZ, PT ;  /* 0x000000ff0300720c */ /* 0x000fca0003f46270 */
[----:B0-----:R-:W0:Y:S08]  /*0fd0*/  I2F.RP R10, R16 ;  /* 0x00000010000a7306 */ /* 0x001e300000209400 */
[----:B-1----:R-:W1:Y:S08]  /*0fe0*/  MUFU.RCP R18, R18 ;  /* 0x0000001200127308 */ /* 0x002e700000001000 */
[----:B0-----:R-:W-:Y:S01]  /*0ff0*/  MUFU.RCP R10, R10 ;  /* 0x0000000a000a7308 */ /* 0x001fe20000001000 */
[----:B-1----:R-:W-:-:S02]  /*1000*/  IADD3 R25, PT, PT, R18, 0xffffffe, RZ ;  /* 0x0ffffffe12197810 */ /* 0x002fc40007ffe0ff */
[----:B------:R-:W-:-:S05]  /*1010*/  MOV R18, R16 ;  /* 0x0000001000127202 */ /* 0x000fca0000000f00 */
[----:B------:R-:W0:Y:S02]  /*1020*/  F2I.FTZ.U32.TRUNC.NTZ R9, R25 ;  /* 0x0000001900097305 */ /* 0x000e24000021f000 */
[----:B0-----:R-:W-:-:S04]  /*1030*/  IMAD.MOV R27, RZ, RZ, -R9 ;  /* 0x000000ffff1b7224 */ /* 0x001fc800078e0a09 */
[----:B------:R-:W-:-:S04]  /*1040*/  IMAD R27, R27, R22, RZ ;  /* 0x000000161b1b7224 */ /* 0x000fc800078e02ff */
[----:B------:R-:W-:Y:S01]  /*1050*/  IMAD.HI.U32 R8, R9, R27, R8 ;  /* 0x0000001b09087227 */ /* 0x000fe200078e0008 */
[----:B------:R-:W-:-:S05]  /*1060*/  MOV R9, R26 ;  /* 0x0000001a00097202 */ /* 0x000fca0000000f00 */
[----:B------:R-:W-:-:S04]  /*1070*/  IMAD.HI.U32 R8, R8, R9, RZ ;  /* 0x0000000908087227 */ /* 0x000fc800078e00ff */
[----:B------:R-:W-:-:S04]  /*1080*/  IMAD.MOV R8, RZ, RZ, -R8 ;  /* 0x000000ffff087224 */ /* 0x000fc800078e0a08 */
[----:B------:R-:W-:Y:S02]  /*1090*/  IMAD R9, R22, R8, R9 ;  /* 0x0000000816097224 */ /* 0x000fe400078e0209 */
[----:B------:R-:W-:-:S03]  /*10a0*/  IMAD.IADD R8, R19, 0x1, -R16 ;  /* 0x0000000113087824 */ /* 0x000fc600078e0a10 */
[----:B------:R-:W-:-:S13]  /*10b0*/  ISETP.GT.U32.AND P0, PT, R22, R9, PT ;  /* 0x000000091600720c */ /* 0x000fda0003f04070 */
[----:B------:R-:W-:Y:S01]  /*10c0*/  @!P0 IMAD.IADD R9, R9, 0x1, -R22 ;  /* 0x0000000109098824 */ /* 0x000fe200078e0a16 */
[----:B------:R-:W-:-:S04]  /*10d0*/  ISETP.NE.AND P0, PT, R15, RZ, PT ;  /* 0x000000ff0f00720c */ /* 0x000fc80003f05270 */
[----:B------:R-:W-:-:S13]  /*10e0*/  ISETP.GT.U32.AND P4, PT, R22, R9, PT ;  /* 0x000000091600720c */ /* 0x000fda0003f84070 */
[----:B------:R-:W-:Y:S01]  /*10f0*/  @!P4 IMAD.IADD R9, R9, 0x1, -R22 ;  /* 0x000000010909c824 */ /* 0x000fe200078e0a16 */
[----:B------:R-:W-:-:S04]  /*1100*/  ISETP.GT.U32.AND P4, PT, R18, R19, PT ;  /* 0x000000131200720c */ /* 0x000fc80003f84070 */
[----:B------:R-:W-:Y:S01]  /*1110*/  SEL R19, R8, R19, !P4 ;  /* 0x0000001308137207 */ /* 0x000fe20006000000 */
[----:B------:R-:W-:Y:S01]  /*1120*/  IMAD.IADD R8, R23, 0x1, -R12 ;  /* 0x0000000117087824 */ /* 0x000fe200078e0a0c */
[----:B------:R-:W-:Y:S02]  /*1130*/  @!P3 IADD3 R9, PT, PT, -R9, RZ, RZ ;  /* 0x000000ff0909b210 */ /* 0x000fe40007ffe1ff */
[----:B------:R-:W-:Y:S01]  /*1140*/  @!P0 LOP3.LUT R9, RZ, R15, RZ, 0x33, !PT ;  /* 0x0000000fff098212 */ /* 0x000fe200078e33ff */
[----:B------:R-:W-:Y:S01]  /*1150*/  @!P2 IMAD.MOV R19, RZ, RZ, -R19 ;  /* 0x000000ffff13a224 */ /* 0x000fe200078e0a13 */
[----:B------:R-:W-:-:S03]  /*1160*/  IADD3 R23, PT, PT, R10, 0xffffffe, RZ ;  /* 0x0ffffffe0a177810 */ /* 0x000fc60007ffe0ff */
[----:B------:R-:W-:Y:S01]  /*1170*/  IMAD R8, R9, R13, R8 ;  /* 0x0000000d09087224 */ /* 0x000fe200078e0208 */
[----:B------:R-:W-:Y:S01]  /*1180*/  SEL R19, R20, R19, !P1 ;  /* 0x0000001314137207 */ /* 0x000fe20004800000 */
[----:B------:R-:W0:Y:S04]  /*1190*/  F2I.FTZ.U32.TRUNC.NTZ R9, R23 ;  /* 0x0000001700097305 */ /* 0x000e28000021f000 */
[----:B------:R-:W-:Y:S02]  /*11a0*/  IMAD R11, R8, R14, R19 ;  /* 0x0000000e080b7224 */ /* 0x000fe400078e0213 */
[----:B------:R-:W-:Y:S02]  /*11b0*/  IMAD.MOV.U32 R8, RZ, RZ, RZ ;  /* 0x000000ffff087224 */ /* 0x000fe400078e00ff */
[----:B------:R-:W-:-:S04]  /*11c0*/  IMAD.WIDE R10, R11, 0x4, R4 ;  /* 0x000000040b0a7825 */ /* 0x000fc800078e0204 */
[----:B0-----:R-:W-:-:S04]  /*11d0*/  IMAD.MOV R19, RZ, RZ, -R9 ;  /* 0x000000ffff137224 */ /* 0x001fc800078e0a09 */
[----:B------:R-:W-:-:S04]  /*11e0*/  IMAD R19, R19, R16, RZ ;  /* 0x0000001013137224 */ /* 0x000fc800078e02ff */
[----:B------:R-:W-:Y:S01]  /*11f0*/  IMAD.HI.U32 R22, R9, R19, R8 ;  /* 0x0000001309167227 */ /* 0x000fe200078e0008 */
[----:B--2---:R1:W-:Y:S06]  /*1200*/  STG.E desc[UR6][R10.64], R21 ;  /* 0x000000150a007986 */ /* 0x0043ec000c101906 */
.L_x_6:
[----:B------:R-:W-:Y:S05]  /*1210*/  BSYNC.RECONVERGENT B0 ;  /* 0x0000000000007941 */ /* 0x000fea0003800200 */
.L_x_5:
[----:B------:R-:W-:-:S04]  /*1220*/  IADD3 R3, PT, PT, R0, R3, RZ ;  /* 0x0000000300037210 */ /* 0x000fc80007ffe0ff */
[----:B------:R-:W-:-:S13]  /*1230*/  ISETP.GE.AND P0, PT, R3, R2, PT ;  /* 0x000000020300720c */ /* 0x000fda0003f06270 */
[----:B------:R-:W-:Y:S05]  /*1240*/  @!P0 BRA `(.L_x_7) ;  /* 0xfffffff800888947 */ /* 0x000fea000383ffff */
[----:B------:R-:W-:Y:S05]  /*1250*/  EXIT ;  /* 0x000000000000794d */ /* 0x000fea0003800000 */
.L_x_0:
[----:B------:R-:W0:Y:S01]  /*1260*/  LDC R6, c[0x0][0x390] ;  /* 0x0000e400ff067b82 */ /* 0x000e220000000800 */
[----:B------:R-:W-:Y:S01]  /*1270*/  IABS R12, R7 ;  /* 0x00000007000c7213 */ /* 0x000fe20000000000 */
[----:B------:R-:W1:Y:S01]  /*1280*/  LDCU UR4, c[0x0][0x398] ;  /* 0x00007300ff0477ac */ /* 0x000e620008000800 */
[----:B------:R-:W-:Y:S02]  /*1290*/  IABS R17, R5 ;  /* 0x0000000500117213 */ /* 0x000fe40000000000 */
[-C--:B0-----:R-:W-:Y:S02]  /*12a0*/  IABS R10, R6.reuse ;  /* 0x00000006000a7213 */ /* 0x081fe40000000000 */
[----:B------:R-:W-:Y:S02]  /*12b0*/  LOP3.LUT R7, R7, R6, RZ, 0x3c, !PT ;  /* 0x0000000607077212 */ /* 0x000fe400078e3cff */
[----:B------:R-:W0:Y:S02]  /*12c0*/  I2F.RP R4, R10 ;  /* 0x0000000a00047306 */ /* 0x000e240000209400 */
[----:B------:R-:W-:-:S06]  /*12d0*/  ISETP.GE.AND P2, PT, R7, RZ, PT ;  /* 0x000000ff0700720c */ /* 0x000fcc0003f46270 */
[----:B0-----:R-:W0:Y:S02]  /*12e0*/  MUFU.RCP R4, R4 ;  /* 0x0000000400047308 */ /* 0x001e240000001000 */
[----:B0-----:R-:W-:-:S06]  /*12f0*/  VIADD R8, R4, 0xffffffe ;  /* 0x0ffffffe04087836 */ /* 0x001fcc0000000000 */
[----:B------:R0:W2:Y:S02]  /*1300*/  F2I.FTZ.U32.TRUNC.NTZ R9, R8 ;  /* 0x0000000800097305 */ /* 0x0000a4000021f000 */
[----:B0-----:R-:W-:Y:S02]  /*1310*/  HFMA2 R8, -RZ, RZ, 0, 0 ;  /* 0x00000000ff087431 */ /* 0x001fe400000001ff */
[----:B--2---:R-:W-:-:S04]  /*1320*/  IMAD.MOV R11, RZ, RZ, -R9 ;  /* 0x000000ffff0b7224 */ /* 0x004fc800078e0a09 */
[----:B------:R-:W-:-:S04]  /*1330*/  IMAD R11, R11, R10, RZ ;  /* 0x0000000a0b0b7224 */ /* 0x000fc800078e02ff */
[----:B------:R-:W-:-:S06]  /*1340*/  IMAD.HI.U32 R11, R9, R11, R8 ;  /* 0x0000000b090b7227 */ /* 0x000fcc00078e0008 */
[----:B------:R-:W-:Y:S02]  /*1350*/  IMAD.HI.U32 R4, R11, R12, RZ ;  /* 0x0000000c0b047227 */ /* 0x000fe400078e00ff */
[----:B------:R-:W0:Y:S02]  /*1360*/  I2F.RP R11, R17 ;  /* 0x00000011000b7306 */ /* 0x000e240000209400 */
[----:B------:R-:W-:-:S04]  /*1370*/  IMAD.MOV R5, RZ, RZ, -R4 ;  /* 0x000000ffff057224 */ /* 0x000fc800078e0a04 */
[C---:B------:R-:W-:Y:S02]  /*1380*/  IMAD R5, R10.reuse, R5, R12 ;  /* 0x000000050a057224 */ /* 0x040fe400078e020c */
[----:B------:R-:W2:Y:S03]  /*1390*/  LDC R12, c[0x0][0x3a4] ;  /* 0x0000e900ff0c7b82 */ /* 0x000ea60000000800 */
[----:B------:R-:W-:Y:S01]  /*13a0*/  ISETP.GT.U32.AND P1, PT, R10, R5, PT ;  /* 0x000000050a00720c */ /* 0x000fe20003f24070 */
[----:B0-----:R-:W0:-:S12]  /*13b0*/  MUFU.RCP R11, R11 ;  /* 0x0000000b000b7308 */ /* 0x001e180000001000 */
[----:B------:R-:W-:Y:S02]  /*13c0*/  @!P1 IMAD.IADD R5, R5, 0x1, -R10 ;  /* 0x0000000105059824 */ /* 0x000fe400078e0a0a */
[----:B------:R-:W-:Y:S01]  /*13d0*/  @!P1 VIADD R4, R4, 0x1 ;  /* 0x0000000104049836 */ /* 0x000fe20000000000 */
[----:B------:R-:W-:Y:S02]  /*13e0*/  ISETP.NE.AND P1, PT, R6, RZ, PT ;  /* 0x000000ff0600720c */ /* 0x000fe40003f25270 */
[----:B------:R-:W-:Y:S02]  /*13f0*/  ISETP.GE.U32.AND P0, PT, R5, R10, PT ;  /* 0x0000000a0500720c */ /* 0x000fe40003f06070 */
[----:B------:R-:W3:Y:S01]  /*1400*/  LDC R10, c[0x0][0x39c] ;  /* 0x0000e700ff0a7b82 */ /* 0x000ee20000000800 */
[----:B0-----:R-:W-:-:S04]  /*1410*/  IADD3 R8, PT, PT, R11, 0xffffffe, RZ ;  /* 0x0ffffffe0b087810 */ /* 0x001fc80007ffe0ff */
[----:B------:R-:W0:Y:S03]  /*1420*/  F2I.FTZ.U32.TRUNC.NTZ R9, R8 ;  /* 0x0000000800097305 */ /* 0x000e26000021f000 */
[----:B------:R-:W4:Y:S03]  /*1430*/  LDC R11, c[0x0][0x3a0] ;  /* 0x0000e800ff0b7b82 */ /* 0x000f260000000800 */
[----:B------:R-:W-:-:S05]  /*1440*/  @P0 VIADD R4, R4, 0x1 ;  /* 0x0000000104040836 */ /* 0x000fca0000000000 */
[----:B------:R-:W-:Y:S02]  /*1450*/  MOV R14, R4 ;  /* 0x00000004000e7202 */ /* 0x000fe40000000f00 */
[----:B------:R-:W2:Y:S01]  /*1460*/  LDC.64 R4, c[0x0][0x380] ;  /* 0x0000e000ff047b82 */ /* 0x000ea20000000a00 */
[----:B0-----:R-:W-:Y:S02]  /*1470*/  IMAD.MOV R8, RZ, RZ, -R9 ;  /* 0x000000ffff087224 */ /* 0x001fe400078e0a09 */
[----:B------:R-:W-:Y:S01]  /*1480*/  @!P2 IMAD.MOV R14, RZ, RZ, -R14 ;  /* 0x000000ffff0ea224 */ /* 0x000fe200078e0a0e */
[----:B------:R-:W-:Y:S01]  /*1490*/  @!P1 LOP3.LUT R14, RZ, R6, RZ, 0x33, !PT ;  /* 0x00000006ff0e9212 */ /* 0x000fe200078e33ff */
[----:B------:R-:W-:Y:S02]  /*14a0*/  IMAD R7, R8, R17, RZ ;  /* 0x0000001108077224 */ /* 0x000fe400078e02ff */
[----:B------:R-:W-:Y:S02]  /*14b0*/  HFMA2 R8, -RZ, RZ, 0, 0 ;  /* 0x00000000ff087431 */ /* 0x000fe400000001ff */
[----:B-1----:R-:W-:-:S04]  /*14c0*/  IMAD R13, R14, UR4, RZ ;  /* 0x000000040e0d7c24 */ /* 0x002fc8000f8e02ff */
[----:B------:R-:W-:Y:S02]  /*14d0*/  IMAD.IADD R14, R14, 0x1, R13 ;  /* 0x000000010e0e7824 */ /* 0x000fe400078e020d */
[----:B------:R-:W-:-:S07]  /*14e0*/  IMAD.HI.U32 R8, R9, R7, R8 ;  /* 0x0000000709087227 */ /* 0x000fce00078e0008 */
.L_x_10:
[----:B----4-:R-:W-:Y:S01]  /*14f0*/  IABS R19, R11 ;  /* 0x0000000b00137213 */ /* 0x010fe20000000000 */
[----:B------:R-:W-:Y:S01]  /*1500*/  BSSY.RECONVERGENT B0, `(.L_x_8) ;  /* 0x000005d000007945 */ /* 0x000fe20003800200 */
[----:B------:R-:W-:Y:S02]  /*1510*/  IABS R18, R3 ;  /* 0x0000000300127213 */ /* 0x000fe40000000000 */
[----:B0-----:R-:W0:Y:S01]  /*1520*/  I2F.RP R16, R19 ;  /* 0x0000001300107306 */ /* 0x001e220000209400 */
[----:B--2---:R-:W-:Y:S02]  /*1530*/  IABS R15, R12 ;  /* 0x0000000c000f7213 */ /* 0x004fe40000000000 */
[----:B------:R-:W-:Y:S01]  /*1540*/  IMAD.HI.U32 R6, R8, R18, RZ ;  /* 0x0000001208067227 */ /* 0x000fe200078e00ff */
[----:B------:R-:W-:Y:S02]  /*1550*/  LOP3.LUT R9, R3, R12, RZ, 0x3c, !PT ;  /* 0x0000000c03097212 */ /* 0x000fe400078e3cff */
[----:B---3--:R-:W-:Y:S01]  /*1560*/  ISETP.NE.AND P4, PT, R10, RZ, PT ;  /* 0x000000ff0a00720c */ /* 0x008fe20003f85270 */
[----:B------:R-:W-:Y:S01]  /*1570*/  IMAD.MOV R7, RZ, RZ, -R6 ;  /* 0x000000ffff077224 */ /* 0x000fe200078e0a06 */
[----:B------:R-:W-:-:S02]  /*1580*/  ISETP.GE.AND P2, PT, R9, RZ, PT ;  /* 0x000000ff0900720c */ /* 0x000fc40003f46270 */
[----:B------:R-:W-:Y:S01]  /*1590*/  IABS R9, R10 ;  /* 0x0000000a00097213 */ /* 0x000fe20000000000 */
[----:B------:R-:W-:-:S03]  /*15a0*/  IMAD R18, R15, R7, R18 ;  /* 0x000000070f127224 */ /* 0x000fc600078e0212 */
[----:B------:R-:W1:Y:S02]  /*15b0*/  I2F.RP R23, R9 ;  /* 0x0000000900177306 */ /* 0x000e640000209400 */
[----:B------:R-:W-:-:S06]  /*15c0*/  ISETP.GT.U32.AND P1, PT, R17, R18, PT ;  /* 0x000000121100720c */ /* 0x000fcc0003f24070 */
[----:B0-----:R-:W0:Y:S07]  /*15d0*/  MUFU.RCP R16, R16 ;  /* 0x0000001000107308 */ /* 0x001e2e0000001000 */
[----:B------:R-:W-:Y:S01]  /*15e0*/  @!P1 IADD3 R18, PT, PT, R18, -R15, RZ ;  /* 0x8000000f12129210 */ /* 0x000fe20007ffe0ff */
[----:B------:R-:W-:Y:S01]  /*15f0*/  @!P1 VIADD R6, R6, 0x1 ;  /* 0x0000000106069836 */ /* 0x000fe20000000000 */
[----:B------:R-:W-:Y:S01]  /*1600*/  ISETP.NE.AND P1, PT, R12, RZ, PT ;  /* 0x000000ff0c00720c */ /* 0x000fe20003f25270 */
[----:B-1----:R-:W-:Y:S01]  /*1610*/  MUFU.RCP R23, R23 ;  /* 0x0000001700177308 */ /* 0x002fe20000001000 */
[----:B------:R-:W-:Y:S01]  /*1620*/  ISETP.GE.U32.AND P0, PT, R18, R17, PT ;  /* 0x000000111200720c */ /* 0x000fe20003f06070 */
[----:B0-----:R-:W-:Y:S01]  /*1630*/  VIADD R7, R16, 0xffffffe ;  /* 0x0ffffffe10077836 */ /* 0x001fe20000000000 */
[----:B------:R-:W-:-:S05]  /*1640*/  LOP3.LUT R16, RZ, R12, RZ, 0x33, !PT ;  /* 0x0000000cff107212 */ /* 0x000fca00078e33ff */
[----:B------:R-:W0:Y:S06]  /*1650*/  F2I.FTZ.U32.TRUNC.NTZ R7, R7 ;  /* 0x0000000700077305 */ /* 0x000e2c000021f000 */
[----:B------:R-:W-:-:S05]  /*1660*/  @P0 IADD3 R6, PT, PT, R6, 0x1, RZ ;  /* 0x0000000106060810 */ /* 0x000fca0007ffe0ff */
[----:B------:R-:W-:-:S05]  /*1670*/  @!P2 IMAD.MOV R6, RZ, RZ, -R6 ;  /* 0x000000ffff06a224 */ /* 0x000fca00078e0a06 */
[----:B------:R-:W-:Y:S02]  /*1680*/  SEL R20, R16, R6, !P1 ;  /* 0x0000000610147207 */ /* 0x000fe40004800000 */
[----:B------:R-:W-:Y:S01]  /*1690*/  MOV R6, RZ ;  /* 0x000000ff00067202 */ /* 0x000fe20000000f00 */
[----:B0-----:R-:W-:-:S04]  /*16a0*/  IMAD.MOV R22, RZ, RZ, -R7 ;  /* 0x000000ffff167224 */ /* 0x001fc800078e0a07 */
[----:B------:R-:W-:Y:S01]  /*16b0*/  IMAD R21, R22, R19, RZ ;  /* 0x0000001316157224 */ /* 0x000fe200078e02ff */
[----:B------:R-:W-:-:S03]  /*16c0*/  IABS R22, R20 ;  /* 0x0000001400167213 */ /* 0x000fc60000000000 */
[----:B------:R-:W-:-:S06]  /*16d0*/  IMAD.HI.U32 R21, R7, R21, R6 ;  /* 0x0000001507157227 */ /* 0x000fcc00078e0006 */
[----:B------:R-:W-:Y:S01]  /*16e0*/  IMAD.HI.U32 R6, R21, R22, RZ ;  /* 0x0000001615067227 */ /* 0x000fe200078e00ff */
[----:B------:R-:W-:-:S03]  /*16f0*/  LOP3.LUT R21, R20, R11, RZ, 0x3c, !PT ;  /* 0x0000000b14157212 */ /* 0x000fc600078e3cff */
[----:B------:R-:W-:Y:S01]  /*1700*/  IMAD.MOV R7, RZ, RZ, -R6 ;  /* 0x000000ffff077224 */ /* 0x000fe200078e0a06 */
[----:B------:R-:W-:Y:S02]  /*1710*/  ISETP.GE.AND P3, PT, R21, RZ, PT ;  /* 0x000000ff1500720c */ /* 0x000fe40003f66270 */
[----:B------:R-:W-:Y:S01]  /*1720*/  LOP3.LUT R21, RZ, R11, RZ, 0x33, !PT ;  /* 0x0000000bff157212 */ /* 0x000fe200078e33ff */
[----:B------:R-:W-:Y:S02]  /*1730*/  IMAD R22, R19, R7, R22 ;  /* 0x0000000713167224 */ /* 0x000fe400078e0216 */
[----:B------:R-:W-:-:S03]  /*1740*/  VIADD R7, R23, 0xffffffe ;  /* 0x0ffffffe17077836 */ /* 0x000fc60000000000 */
[----:B------:R-:W-:-:S03]  /*1750*/  ISETP.GT.U32.AND P2, PT, R19, R22, PT ;  /* 0x000000161300720c */ /* 0x000fc60003f44070 */
[----:B------:R-:W0:Y:S10]  /*1760*/  F2I.FTZ.U32.TRUNC.NTZ R7, R7 ;  /* 0x0000000700077305 */ /* 0x000e34000021f000 */
[----:B------:R-:W-:Y:S01]  /*1770*/  @!P2 IADD3 R22, PT, PT, R22, -R19, RZ ;  /* 0x800000131616a210 */ /* 0x000fe20007ffe0ff */
[----:B------:R-:W-:Y:S01]  /*1780*/  @!P2 VIADD R6, R6, 0x1 ;  /* 0x000000010606a836 */ /* 0x000fe20000000000 */
[----:B------:R-:W-:-:S02]  /*1790*/  ISETP.NE.AND P2, PT, R11, RZ, PT ;  /* 0x000000ff0b00720c */ /* 0x000fc40003f45270 */
[----:B------:R-:W-:Y:S02]  /*17a0*/  ISETP.GE.U32.AND P0, PT, R22, R19, PT ;  /* 0x000000131600720c */ /* 0x000fe40003f06070 */
[----:B0-----:R-:W-:-:S05]  /*17b0*/  IADD3 R24, PT, PT, RZ, -R7, RZ ;  /* 0x80000007ff187210 */ /* 0x001fca0007ffe0ff */
[----:B------:R-:W-:-:S06]  /*17c0*/  IMAD R25, R24, R9, RZ ;  /* 0x0000000918197224 */ /* 0x000fcc00078e02ff */
[----:B------:R-:W-:-:S04]  /*17d0*/  @P0 VIADD R6, R6, 0x1 ;  /* 0x0000000106060836 */ /* 0x000fc80000000000 */
[----:B------:R-:W-:-:S05]  /*17e0*/  @!P3 IMAD.MOV R6, RZ, RZ, -R6 ;  /* 0x000000ffff06b224 */ /* 0x000fca00078e0a06 */
[----:B------:R-:W-:Y:S01]  /*17f0*/  SEL R23, R21, R6, !P2 ;  /* 0x0000000615177207 */ /* 0x000fe20005000000 */
[----:B------:R-:W-:-:S03]  /*1800*/  IMAD.MOV.U32 R6, RZ, RZ, RZ ;  /* 0x000000ffff067224 */ /* 0x000fc600078e00ff */
[----:B------:R-:W-:Y:S01]  /*1810*/  IABS R24, R23 ;  /* 0x0000001700187213 */ /* 0x000fe20000000000 */
[----:B------:R-:W-:Y:S01]  /*1820*/  IMAD.HI.U32 R25, R7, R25, R6 ;  /* 0x0000001907197227 */ /* 0x000fe200078e0006 */
[----:B------:R-:W-:-:S05]  /*1830*/  ISETP.GE.AND P3, PT, R23, RZ, PT ;  /* 0x000000ff1700720c */ /* 0x000fca0003f66270 */
[----:B------:R-:W-:-:S05]  /*1840*/  IMAD.HI.U32 R6, R25, R24, RZ ;  /* 0x0000001819067227 */ /* 0x000fca00078e00ff */
[----:B------:R-:W-:-:S05]  /*1850*/  IADD3 R6, PT, PT, -R6, RZ, RZ ;  /* 0x000000ff06067210 */ /* 0x000fca0007ffe1ff */
[----:B------:R-:W-:-:S05]  /*1860*/  IMAD R24, R9, R6, R24 ;  /* 0x0000000609187224 */ /* 0x000fca00078e0218 */
[----:B------:R-:W-:-:S13]  /*1870*/  ISETP.GT.U32.AND P0, PT, R9, R24, PT ;  /* 0x000000180900720c */ /* 0x000fda0003f04070 */
[----:B------:R-:W-:-:S05]  /*1880*/  @!P0 IMAD.IADD R24, R24, 0x1, -R9 ;  /* 0x0000000118188824 */ /* 0x000fca00078e0a09 */
[----:B------:R-:W-:-:S13]  /*1890*/  ISETP.GT.U32.AND P0, PT, R9, R24, PT ;  /* 0x000000180900720c */ /* 0x000fda0003f04070 */
[----:B------:R-:W-:-:S05]  /*18a0*/  @!P0 IMAD.IADD R24, R24, 0x1, -R9 ;  /* 0x0000000118188824 */ /* 0x000fca00078e0a09 */
[----:B------:R-:W-:Y:S02]  /*18b0*/  @!P3 IADD3 R24, PT, PT, -R24, RZ, RZ ;  /* 0x000000ff1818b210 */ /* 0x000fe40007ffe1ff */
[----:B------:R-:W-:-:S04]  /*18c0*/  @!P4 LOP3.LUT R24, RZ, R10, RZ, 0x33, !PT ;  /* 0x0000000aff18c212 */ /* 0x000fc800078e33ff */
[----:B------:R-:W-:-:S04]  /*18d0*/  ISETP.GE.AND P0, PT, R24, R14, PT ;  /* 0x0000000e1800720c */ /* 0x000fc80003f06270 */
[----:B------:R-:W-:-:S13]  /*18e0*/  ISETP.LT.OR P0, PT, R24, R13, P0 ;  /* 0x0000000d1800720c */ /* 0x000fda0000701670 */
[----:B------:R-:W-:Y:S05]  /*18f0*/  @P0 BRA `(.L_x_9) ;  /* 0x0000000000740947 */ /* 0x000fea0003800000 */
[----:B------:R-:W-:Y:S01]  /*1900*/  IMAD.WIDE R8, R3, 0x4, R4 ;  /* 0x0000000403087825 */ /* 0x000fe200078e0204 */
[----:B------:R-:W0:Y:S01]  /*1910*/  I2F.RP R25, R15 ;  /* 0x0000000f00197306 */ /* 0x000e220000209400 */
[----:B------:R-:W-:Y:S01]  /*1920*/  ISETP.GE.AND P3, PT, R20, RZ, PT ;  /* 0x000000ff1400720c */ /* 0x000fe20003f66270 */
[----:B------:R-:W1:Y:S02]  /*1930*/  LDC.64 R6, c[0x0][0x388] ;  /* 0x0000e200ff067b82 */ /* 0x000e640000000a00 */
[----:B------:R2:W3:Y:S01]  /*1940*/  LDG.E R23, desc[UR6][R8.64] ;  /* 0x0000000608177981 */ /* 0x0004e2000c1e1900 */
[-C--:B------:R-:W-:Y:S01]  /*1950*/  ISETP.GT.U32.AND P4, PT, R19, R22.reuse, PT ;  /* 0x000000161300720c */ /* 0x080fe20003f84070 */
[----:B------:R-:W-:Y:S01]  /*1960*/  IMAD.IADD R19, R22, 0x1, -R19 ;  /* 0x0000000116137824 */ /* 0x000fe200078e0a13 */
[----:B------:R-:W-:Y:S01]  /*1970*/  ISETP.GE.AND P0, PT, R3, RZ, PT ;  /* 0x000000ff0300720c */ /* 0x000fe20003f06270 */
[----:B------:R-:W-:Y:S02]  /*1980*/  IMAD.MOV.U32 R17, RZ, RZ, R15 ;  /* 0x000000ffff117224 */ /* 0x000fe400078e000f */
[----:B------:R-:W-:Y:S01]  /*1990*/  IMAD.IADD R24, R24, 0x1, -R13 ;  /* 0x0000000118187824 */ /* 0x000fe200078e0a0d */
[----:B------:R-:W-:-:S02]  /*19a0*/  SEL R22, R19, R22, !P4 ;  /* 0x0000001613167207 */ /* 0x000fc40006000000 */
[----:B------:R-:W-:Y:S01]  /*19b0*/  IADD3 R19, PT, PT, R18, -R15, RZ ;  /* 0x8000000f12137210 */ /* 0x000fe20007ffe0ff */
[----:B0-----:R-:W0:Y:S01]  /*19c0*/  MUFU.RCP R25, R25 ;  /* 0x0000001900197308 */ /* 0x001e220000001000 */
[----:B------:R-:W-:Y:S01]  /*19d0*/  ISETP.GT.U32.AND P4, PT, R17, R18, PT ;  /* 0x000000121100720c */ /* 0x000fe20003f84070 */
[----:B------:R-:W-:-:S03]  /*19e0*/  @!P3 IMAD.MOV R22, RZ, RZ, -R22 ;  /* 0x000000ffff16b224 */ /* 0x000fc600078e0a16 */
[----:B------:R-:W-:Y:S02]  /*19f0*/  SEL R19, R19, R18, !P4 ;  /* 0x0000001213137207 */ /* 0x000fe40006000000 */
[----:B------:R-:W-:Y:S02]  /*1a00*/  SEL R22, R21, R22, !P2 ;  /* 0x0000001615167207 */ /* 0x000fe40005000000 */
[----:B------:R-:W-:-:S03]  /*1a10*/  @!P0 IADD3 R19, PT, PT, -R19, RZ, RZ ;  /* 0x000000ff13138210 */ /* 0x000fc60007ffe1ff */
[----:B------:R-:W-:Y:S01]  /*1a20*/  IMAD R22, R24, R11, R22 ;  /* 0x0000000b18167224 */ /* 0x000fe200078e0216 */
[----:B------:R-:W-:Y:S01]  /*1a30*/  SEL R19, R16, R19, !P1 ;  /* 0x0000001310137207 */ /* 0x000fe20004800000 */
[----:B0-----:R-:W-:-:S04]  /*1a40*/  VIADD R25, R25, 0xffffffe ;  /* 0x0ffffffe19197836 */ /* 0x001fc80000000000 */
[----:B------:R-:W-:Y:S01]  /*1a50*/  IMAD R19, R22, R12, R19 ;  /* 0x0000000c16137224 */ /* 0x000fe200078e0213 */
[----:B--2---:R-:W0:Y:S03]  /*1a60*/  F2I.FTZ.U32.TRUNC.NTZ R9, R25 ;  /* 0x0000001900097305 */ /* 0x004e26000021f000 */
[----:B-1----:R-:W-:-:S04]  /*1a70*/  IMAD.WIDE R6, R19, 0x4, R6 ;  /* 0x0000000413067825 */ /* 0x002fc800078e0206 */
[----:B0-----:R-:W-:-:S04]  /*1a80*/  IMAD.MOV R8, RZ, RZ, -R9 ;  /* 0x000000ffff087224 */ /* 0x001fc800078e0a09 */
[----:B------:R-:W-:Y:S01]  /*1a90*/  IMAD R15, R8, R15, RZ ;  /* 0x0000000f080f7224 */ /* 0x000fe200078e02ff */
[----:B------:R-:W-:-:S05]  /*1aa0*/  MOV R8, RZ ;  /* 0x000000ff00087202 */ /* 0x000fca0000000f00 */
[----:B------:R-:W-:Y:S01]  /*1ab0*/  IMAD.HI.U32 R8, R9, R15, R8 ;  /* 0x0000000f09087227 */ /* 0x000fe200078e0008 */
[----:B---3--:R0:W-:Y:S06]  /*1ac0*/  STG.E desc[UR6][R6.64], R23 ;  /* 0x0000001706007986 */ /* 0x0081ec000c101906 */
.L_x_9:
[----:B------:R-:W-:Y:S05]  /*1ad0*/  BSYNC.RECONVERGENT B0 ;  /* 0x0000000000007941 */ /* 0x000fea0003800200 */
.L_x_8:
[----:B------:R-:W-:-:S05]  /*1ae0*/  IMAD.IADD R3, R0, 0x1, R3 ;  /* 0x0000000100037824 */ /* 0x000fca00078e0203 */
[----:B------:R-:W-:-:S13]  /*1af0*/  ISETP.GE.AND P0, PT, R3, R2, PT ;  /* 0x000000020300720c */ /* 0x000fda0003f06270 */
[----:B------:R-:W-:Y:S05]  /*1b00*/  @!P0 BRA `(.L_x_10) ;  /* 0xfffffff800788947 */ /* 0x000fea000383ffff */
[----:B------:R-:W-:Y:S05]  /*1b10*/  EXIT ;  /* 0x000000000000794d */ /* 0x000fea0003800000 */
.L_x_11:
[----:B------:R-:W-:-:S00]  /*1b20*/  BRA `(.L_x_11) ;  /* 0xfffffffc00fc7947 */ /* 0x000fc0000383ffff */
[----:B------:R-:W-:-:S00]  /*1b30*/  NOP ;  /* 0x0000000000007918 */ /* 0x000fc00000000000 */
        /* <DEDUP_REMOVED lines=12> */
.L_x_12:


//--------------------- .nv.shared.reserved.0     --------------------------
	.section	.nv.shared.reserved.0,"aw",@nobits
	.weak		__nv_reservedSMEM_offset_0_alias
	.size		__nv_reservedSMEM_offset_0_alias, 0, 64
	.other		__nv_reservedSMEM_offset_0_alias,@"STO_CUDA_RESERVED_SHARED STV_DEFAULT"
__nv_reservedSMEM_offset_0_alias:
	.zero		0
	.zero		64


//--------------------- .nv.constant0._Z20kernel_chunk_forwardPfS_iiiiii --------------------------
	.section	.nv.constant0._Z20kernel_chunk_forwardPfS_iiiiii,"a",@progbits
	.sectionflags	@""
	.align	4
.nv.constant0._Z20kernel_chunk_forwardPfS_iiiiii:
	.zero		936


//--------------------- SYMBOLS --------------------------

	.type		.nv.reservedSmem.offset0,@object
	.size		.nv.reservedSmem.offset0,0x4
